//
// Generated by NVIDIA NVVM Compiler
//
// Compiler Build ID: CL-36424714
// Cuda compilation tools, release 13.0, V13.0.88
// Based on NVVM 20.0.0
//

.version 9.0
.target sm_100
.address_size 64

	// .globl	_Z17swish_fp32_kernelPfS_i

.visible .entry _Z17swish_fp32_kernelPfS_i(
	.param .u64 .ptr .align 1 _Z17swish_fp32_kernelPfS_i_param_0,
	.param .u64 .ptr .align 1 _Z17swish_fp32_kernelPfS_i_param_1,
	.param .u32 _Z17swish_fp32_kernelPfS_i_param_2
)
{
	.reg .pred 	%p<2>;
	.reg .b32 	%r<8>;
	.reg .b32 	%f<15>;
	.reg .b64 	%rd<8>;

	ld.param.u64 	%rd1, [_Z17swish_fp32_kernelPfS_i_param_0];
	ld.param.u64 	%rd2, [_Z17swish_fp32_kernelPfS_i_param_1];
	ld.param.u32 	%r2, [_Z17swish_fp32_kernelPfS_i_param_2];
	mov.u32 	%r3, %ctaid.x;
	mov.u32 	%r4, %ntid.x;
	mov.u32 	%r5, %tid.x;
	mad.lo.s32 	%r1, %r3, %r4, %r5;
	setp.ge.s32 	%p1, %r1, %r2;
	@%p1 bra 	$L__BB0_2;
	cvta.to.global.u64 	%rd3, %rd1;
	cvta.to.global.u64 	%rd4, %rd2;
	mul.wide.s32 	%rd5, %r1, 4;
	add.s64 	%rd6, %rd3, %rd5;
	ld.global.f32 	%f1, [%rd6];
	fma.rn.f32 	%f2, %f1, 0fBBBB989D, 0f3F000000;
	cvt.sat.f32.f32 	%f3, %f2;
	mov.f32 	%f4, 0f4B400001;
	mov.f32 	%f5, 0f437C0000;
	fma.rm.f32 	%f6, %f3, %f5, %f4;
	add.f32 	%f7, %f6, 0fCB40007F;
	neg.f32 	%f8, %f7;
	fma.rn.f32 	%f9, %f1, 0fBFB8AA3B, %f8;
	fma.rn.f32 	%f10, %f1, 0fB2A57060, %f9;
	mov.b32 	%r6, %f6;
	shl.b32 	%r7, %r6, 23;
	mov.b32 	%f11, %r7;
	ex2.approx.ftz.f32 	%f12, %f10;
	fma.rn.f32 	%f13, %f12, %f11, 0f3F800000;
	div.rn.f32 	%f14, %f1, %f13;
	add.s64 	%rd7, %rd4, %rd5;
	st.global.f32 	[%rd7], %f14;
$L__BB0_2:
	ret;

}
	// .globl	_Z19swish_fp32x4_kernelPfS_i
.visible .entry _Z19swish_fp32x4_kernelPfS_i(
	.param .u64 .ptr .align 1 _Z19swish_fp32x4_kernelPfS_i_param_0,
	.param .u64 .ptr .align 1 _Z19swish_fp32x4_kernelPfS_i_param_1,
	.param .u32 _Z19swish_fp32x4_kernelPfS_i_param_2
)
{
	.reg .pred 	%p<2>;
	.reg .b32 	%r<15>;
	.reg .b32 	%f<51>;
	.reg .b64 	%rd<8>;

	ld.param.u64 	%rd1, [_Z19swish_fp32x4_kernelPfS_i_param_0];
	ld.param.u64 	%rd2, [_Z19swish_fp32x4_kernelPfS_i_param_1];
	ld.param.u32 	%r2, [_Z19swish_fp32x4_kernelPfS_i_param_2];
	mov.u32 	%r3, %ctaid.x;
	mov.u32 	%r4, %ntid.x;
	mov.u32 	%r5, %tid.x;
	mad.lo.s32 	%r6, %r3, %r4, %r5;
	shl.b32 	%r1, %r6, 2;
	setp.ge.s32 	%p1, %r1, %r2;
	@%p1 bra 	$L__BB1_2;
	cvta.to.global.u64 	%rd3, %rd1;
	cvta.to.global.u64 	%rd4, %rd2;
	mul.wide.s32 	%rd5, %r1, 4;
	add.s64 	%rd6, %rd3, %rd5;
	ld.global.v4.f32 	{%f1, %f2, %f3, %f4}, [%rd6];
	fma.rn.f32 	%f5, %f1, 0fBBBB989D, 0f3F000000;
	cvt.sat.f32.f32 	%f6, %f5;
	mov.f32 	%f7, 0f4B400001;
	mov.f32 	%f8, 0f437C0000;
	fma.rm.f32 	%f9, %f6, %f8, %f7;
	add.f32 	%f10, %f9, 0fCB40007F;
	neg.f32 	%f11, %f10;
	fma.rn.f32 	%f12, %f1, 0fBFB8AA3B, %f11;
	fma.rn.f32 	%f13, %f1, 0fB2A57060, %f12;
	mov.b32 	%r7, %f9;
	shl.b32 	%r8, %r7, 23;
	mov.b32 	%f14, %r8;
	ex2.approx.ftz.f32 	%f15, %f13;
	fma.rn.f32 	%f16, %f15, %f14, 0f3F800000;
	div.rn.f32 	%f17, %f1, %f16;
	fma.rn.f32 	%f18, %f2, 0fBBBB989D, 0f3F000000;
	cvt.sat.f32.f32 	%f19, %f18;
	fma.rm.f32 	%f20, %f19, %f8, %f7;
	add.f32 	%f21, %f20, 0fCB40007F;
	neg.f32 	%f22, %f21;
	fma.rn.f32 	%f23, %f2, 0fBFB8AA3B, %f22;
	fma.rn.f32 	%f24, %f2, 0fB2A57060, %f23;
	mov.b32 	%r9, %f20;
	shl.b32 	%r10, %r9, 23;
	mov.b32 	%f25, %r10;
	ex2.approx.ftz.f32 	%f26, %f24;
	fma.rn.f32 	%f27, %f26, %f25, 0f3F800000;
	div.rn.f32 	%f28, %f2, %f27;
	fma.rn.f32 	%f29, %f3, 0fBBBB989D, 0f3F000000;
	cvt.sat.f32.f32 	%f30, %f29;
	fma.rm.f32 	%f31, %f30, %f8, %f7;
	add.f32 	%f32, %f31, 0fCB40007F;
	neg.f32 	%f33, %f32;
	fma.rn.f32 	%f34, %f3, 0fBFB8AA3B, %f33;
	fma.rn.f32 	%f35, %f3, 0fB2A57060, %f34;
	mov.b32 	%r11, %f31;
	shl.b32 	%r12, %r11, 23;
	mov.b32 	%f36, %r12;
	ex2.approx.ftz.f32 	%f37, %f35;
	fma.rn.f32 	%f38, %f37, %f36, 0f3F800000;
	div.rn.f32 	%f39, %f3, %f38;
	fma.rn.f32 	%f40, %f4, 0fBBBB989D, 0f3F000000;
	cvt.sat.f32.f32 	%f41, %f40;
	fma.rm.f32 	%f42, %f41, %f8, %f7;
	add.f32 	%f43, %f42, 0fCB40007F;
	neg.f32 	%f44, %f43;
	fma.rn.f32 	%f45, %f4, 0fBFB8AA3B, %f44;
	fma.rn.f32 	%f46, %f4, 0fB2A57060, %f45;
	mov.b32 	%r13, %f42;
	shl.b32 	%r14, %r13, 23;
	mov.b32 	%f47, %r14;
	ex2.approx.ftz.f32 	%f48, %f46;
	fma.rn.f32 	%f49, %f48, %f47, 0f3F800000;
	div.rn.f32 	%f50, %f4, %f49;
	add.s64 	%rd7, %rd4, %rd5;
	st.global.v4.f32 	[%rd7], {%f17, %f28, %f39, %f50};
$L__BB1_2:
	ret;

}
	// .globl	_Z17swish_fp16_kernelP6__halfS0_i
.visible .entry _Z17swish_fp16_kernelP6__halfS0_i(
	.param .u64 .ptr .align 1 _Z17swish_fp16_kernelP6__halfS0_i_param_0,
	.param .u64 .ptr .align 1 _Z17swish_fp16_kernelP6__halfS0_i_param_1,
	.param .u32 _Z17swish_fp16_kernelP6__halfS0_i_param_2
)
{
	.reg .pred 	%p<4>;
	.reg .b16 	%rs<32>;
	.reg .b32 	%r<6>;
	.reg .b32 	%f<16>;
	.reg .b64 	%rd<9>;

	ld.param.u64 	%rd1, [_Z17swish_fp16_kernelP6__halfS0_i_param_0];
	ld.param.u64 	%rd2, [_Z17swish_fp16_kernelP6__halfS0_i_param_1];
	ld.param.u32 	%r2, [_Z17swish_fp16_kernelP6__halfS0_i_param_2];
	mov.u32 	%r3, %ctaid.x;
	mov.u32 	%r4, %ntid.x;
	mov.u32 	%r5, %tid.x;
	mad.lo.s32 	%r1, %r3, %r4, %r5;
	setp.ge.s32 	%p1, %r1, %r2;
	@%p1 bra 	$L__BB2_5;
	cvta.to.global.u64 	%rd3, %rd1;
	mul.wide.s32 	%rd4, %r1, 2;
	add.s64 	%rd5, %rd3, %rd4;
	ld.global.u16 	%rs1, [%rd5];
	// begin inline asm
	{  cvt.f32.f16 %f5, %rs1;}

	// end inline asm
	// begin inline asm
	{  cvt.rn.f16.f32 %rs7, %f5;}

	// end inline asm
	// begin inline asm
	{neg.f16 %rs8,%rs1;
}
	// end inline asm
	// begin inline asm
	{.reg.b32         f, C, nZ;       
 .reg.b16         h,r;            
  mov.b16         h,%rs8;           
  cvt.f32.f16     f,h;            
  mov.b32         C, 0x3fb8aa3bU; 
  mov.b32         nZ, 0x80000000U;
  fma.rn.f32      f,f,C,nZ;       
  ex2.approx.ftz.f32  f,f;        
  cvt.rn.f16.f32      r,f;        
{.reg.b16 spc, ulp, p;
  mov.b16 spc,0X1F79U;
  mov.b16 ulp,0x9400U;
  set.eq.f16.f16 p,h, spc;
  fma.rn.f16 r,p,ulp,r;
}
{.reg.b16 spc, ulp, p;
  mov.b16 spc,0X25CFU;
  mov.b16 ulp,0x9400U;
  set.eq.f16.f16 p,h, spc;
  fma.rn.f16 r,p,ulp,r;
}
{.reg.b16 spc, ulp, p;
  mov.b16 spc,0XC13BU;
  mov.b16 ulp,0x0400U;
  set.eq.f16.f16 p,h, spc;
  fma.rn.f16 r,p,ulp,r;
}
{.reg.b16 spc, ulp, p;
  mov.b16 spc,0XC1EFU;
  mov.b16 ulp,0x0200U;
  set.eq.f16.f16 p,h, spc;
  fma.rn.f16 r,p,ulp,r;
}
  mov.b16         %rs10,r;           
}
	// end inline asm
	// begin inline asm
	{add.f16 %rs12,%rs7,%rs10;
}
	// end inline asm
	// begin inline asm
	{  cvt.f32.f16 %f7, %rs7;}

	// end inline asm
	// begin inline asm
	{  cvt.f32.f16 %f8, %rs12;}

	// end inline asm
	// begin inline asm
	{rcp.approx.ftz.f32 %f9, %f8;
}
	// end inline asm
	mul.f32 	%f11, %f7, %f9;
	// begin inline asm
	{  cvt.rn.f16.f32 %rs31, %f11;}

	// end inline asm
	// begin inline asm
	{abs.f16 %rs18,%rs31;
}
	// end inline asm
	mov.b16 	%rs22, 143;
	// begin inline asm
	{ .reg .pred __$temp3;
  setp.lt.f16  __$temp3, %rs18, %rs22;
  selp.u16 %rs20, 1, 0, __$temp3;}
	// end inline asm
	setp.eq.s16 	%p2, %rs20, 0;
	@%p2 bra 	$L__BB2_4;
	mov.f32 	%f12, 0f00000000;
	// begin inline asm
	{  cvt.rn.f16.f32 %rs23, %f12;}

	// end inline asm
	// begin inline asm
	{ .reg .pred __$temp3;
  setp.lt.f16  __$temp3, %rs23, %rs18;
  selp.u16 %rs24, 1, 0, __$temp3;}
	// end inline asm
	setp.eq.s16 	%p3, %rs24, 0;
	@%p3 bra 	$L__BB2_4;
	neg.f32 	%f14, %f8;
	fma.rn.f32 	%f15, %f14, %f11, %f7;
	fma.rn.f32 	%f13, %f9, %f15, %f11;
	// begin inline asm
	{  cvt.rn.f16.f32 %rs31, %f13;}

	// end inline asm
$L__BB2_4:
	// begin inline asm
	{mul.f16 %rs28,%rs1,%rs31;
}
	// end inline asm
	cvta.to.global.u64 	%rd6, %rd2;
	add.s64 	%rd8, %rd6, %rd4;
	st.global.u16 	[%rd8], %rs28;
$L__BB2_5:
	ret;

}
	// .globl	_Z19swish_fp16x2_kernelP6__halfS0_i
.visible .entry _Z19swish_fp16x2_kernelP6__halfS0_i(
	.param .u64 .ptr .align 1 _Z19swish_fp16x2_kernelP6__halfS0_i_param_0,
	.param .u64 .ptr .align 1 _Z19swish_fp16x2_kernelP6__halfS0_i_param_1,
	.param .u32 _Z19swish_fp16x2_kernelP6__halfS0_i_param_2
)
{
	.reg .pred 	%p<6>;
	.reg .b16 	%rs<64>;
	.reg .b32 	%r<9>;
	.reg .b32 	%f<31>;
	.reg .b64 	%rd<9>;

	ld.param.u64 	%rd1, [_Z19swish_fp16x2_kernelP6__halfS0_i_param_0];
	ld.param.u64 	%rd2, [_Z19swish_fp16x2_kernelP6__halfS0_i_param_1];
	ld.param.u32 	%r2, [_Z19swish_fp16x2_kernelP6__halfS0_i_param_2];
	mov.u32 	%r3, %ctaid.x;
	mov.u32 	%r4, %ntid.x;
	mov.u32 	%r5, %tid.x;
	mad.lo.s32 	%r6, %r3, %r4, %r5;
	shl.b32 	%r1, %r6, 1;
	setp.ge.s32 	%p1, %r1, %r2;
	@%p1 bra 	$L__BB3_8;
	cvta.to.global.u64 	%rd3, %rd1;
	mul.wide.s32 	%rd4, %r1, 2;
	add.s64 	%rd5, %rd3, %rd4;
	ld.global.u32 	%r7, [%rd5];
	mov.b32 	{%rs1, %rs2}, %r7;
	// begin inline asm
	{  cvt.f32.f16 %f9, %rs1;}

	// end inline asm
	// begin inline asm
	{  cvt.rn.f16.f32 %rs13, %f9;}

	// end inline asm
	// begin inline asm
	{neg.f16 %rs14,%rs1;
}
	// end inline asm
	// begin inline asm
	{.reg.b32         f, C, nZ;       
 .reg.b16         h,r;            
  mov.b16         h,%rs14;           
  cvt.f32.f16     f,h;            
  mov.b32         C, 0x3fb8aa3bU; 
  mov.b32         nZ, 0x80000000U;
  fma.rn.f32      f,f,C,nZ;       
  ex2.approx.ftz.f32  f,f;        
  cvt.rn.f16.f32      r,f;        
{.reg.b16 spc, ulp, p;
  mov.b16 spc,0X1F79U;
  mov.b16 ulp,0x9400U;
  set.eq.f16.f16 p,h, spc;
  fma.rn.f16 r,p,ulp,r;
}
{.reg.b16 spc, ulp, p;
  mov.b16 spc,0X25CFU;
  mov.b16 ulp,0x9400U;
  set.eq.f16.f16 p,h, spc;
  fma.rn.f16 r,p,ulp,r;
}
{.reg.b16 spc, ulp, p;
  mov.b16 spc,0XC13BU;
  mov.b16 ulp,0x0400U;
  set.eq.f16.f16 p,h, spc;
  fma.rn.f16 r,p,ulp,r;
}
{.reg.b16 spc, ulp, p;
  mov.b16 spc,0XC1EFU;
  mov.b16 ulp,0x0200U;
  set.eq.f16.f16 p,h, spc;
  fma.rn.f16 r,p,ulp,r;
}
  mov.b16         %rs16,r;           
}
	// end inline asm
	// begin inline asm
	{add.f16 %rs18,%rs13,%rs16;
}
	// end inline asm
	// begin inline asm
	{  cvt.f32.f16 %f11, %rs13;}

	// end inline asm
	// begin inline asm
	{  cvt.f32.f16 %f12, %rs18;}

	// end inline asm
	// begin inline asm
	{rcp.approx.ftz.f32 %f13, %f12;
}
	// end inline asm
	mul.f32 	%f15, %f11, %f13;
	// begin inline asm
	{  cvt.rn.f16.f32 %rs62, %f15;}

	// end inline asm
	// begin inline asm
	{abs.f16 %rs24,%rs62;
}
	// end inline asm
	mov.b16 	%rs28, 143;
	// begin inline asm
	{ .reg .pred __$temp3;
  setp.lt.f16  __$temp3, %rs24, %rs28;
  selp.u16 %rs26, 1, 0, __$temp3;}
	// end inline asm
	setp.eq.s16 	%p2, %rs26, 0;
	@%p2 bra 	$L__BB3_4;
	mov.f32 	%f16, 0f00000000;
	// begin inline asm
	{  cvt.rn.f16.f32 %rs29, %f16;}

	// end inline asm
	// begin inline asm
	{ .reg .pred __$temp3;
  setp.lt.f16  __$temp3, %rs29, %rs24;
  selp.u16 %rs30, 1, 0, __$temp3;}
	// end inline asm
	setp.eq.s16 	%p3, %rs30, 0;
	@%p3 bra 	$L__BB3_4;
	neg.f32 	%f18, %f12;
	fma.rn.f32 	%f19, %f18, %f15, %f11;
	fma.rn.f32 	%f17, %f13, %f19, %f15;
	// begin inline asm
	{  cvt.rn.f16.f32 %rs62, %f17;}

	// end inline asm
$L__BB3_4:
	// begin inline asm
	{mul.f16 %rs34,%rs1,%rs62;
}
	// end inline asm
	// begin inline asm
	{  cvt.f32.f16 %f20, %rs2;}

	// end inline asm
	// begin inline asm
	{  cvt.rn.f16.f32 %rs38, %f20;}

	// end inline asm
	// begin inline asm
	{neg.f16 %rs39,%rs2;
}
	// end inline asm
	// begin inline asm
	{.reg.b32         f, C, nZ;       
 .reg.b16         h,r;            
  mov.b16         h,%rs39;           
  cvt.f32.f16     f,h;            
  mov.b32         C, 0x3fb8aa3bU; 
  mov.b32         nZ, 0x80000000U;
  fma.rn.f32      f,f,C,nZ;       
  ex2.approx.ftz.f32  f,f;        
  cvt.rn.f16.f32      r,f;        
{.reg.b16 spc, ulp, p;
  mov.b16 spc,0X1F79U;
  mov.b16 ulp,0x9400U;
  set.eq.f16.f16 p,h, spc;
  fma.rn.f16 r,p,ulp,r;
}
{.reg.b16 spc, ulp, p;
  mov.b16 spc,0X25CFU;
  mov.b16 ulp,0x9400U;
  set.eq.f16.f16 p,h, spc;
  fma.rn.f16 r,p,ulp,r;
}
{.reg.b16 spc, ulp, p;
  mov.b16 spc,0XC13BU;
  mov.b16 ulp,0x0400U;
  set.eq.f16.f16 p,h, spc;
  fma.rn.f16 r,p,ulp,r;
}
{.reg.b16 spc, ulp, p;
  mov.b16 spc,0XC1EFU;
  mov.b16 ulp,0x0200U;
  set.eq.f16.f16 p,h, spc;
  fma.rn.f16 r,p,ulp,r;
}
  mov.b16         %rs41,r;           
}
	// end inline asm
	// begin inline asm
	{add.f16 %rs43,%rs38,%rs41;
}
	// end inline asm
	// begin inline asm
	{  cvt.f32.f16 %f22, %rs38;}

	// end inline asm
	// begin inline asm
	{  cvt.f32.f16 %f23, %rs43;}

	// end inline asm
	// begin inline asm
	{rcp.approx.ftz.f32 %f24, %f23;
}
	// end inline asm
	mul.f32 	%f26, %f22, %f24;
	// begin inline asm
	{  cvt.rn.f16.f32 %rs63, %f26;}

	// end inline asm
	// begin inline asm
	{abs.f16 %rs49,%rs63;
}
	// end inline asm
	mov.b16 	%rs53, 143;
	// begin inline asm
	{ .reg .pred __$temp3;
  setp.lt.f16  __$temp3, %rs49, %rs53;
  selp.u16 %rs51, 1, 0, __$temp3;}
	// end inline asm
	setp.eq.s16 	%p4, %rs51, 0;
	@%p4 bra 	$L__BB3_7;
	mov.f32 	%f27, 0f00000000;
	// begin inline asm
	{  cvt.rn.f16.f32 %rs54, %f27;}

	// end inline asm
	// begin inline asm
	{ .reg .pred __$temp3;
  setp.lt.f16  __$temp3, %rs54, %rs49;
  selp.u16 %rs55, 1, 0, __$temp3;}
	// end inline asm
	setp.eq.s16 	%p5, %rs55, 0;
	@%p5 bra 	$L__BB3_7;
	neg.f32 	%f29, %f23;
	fma.rn.f32 	%f30, %f29, %f26, %f22;
	fma.rn.f32 	%f28, %f24, %f30, %f26;
	// begin inline asm
	{  cvt.rn.f16.f32 %rs63, %f28;}

	// end inline asm
$L__BB3_7:
	// begin inline asm
	{mul.f16 %rs59,%rs2,%rs63;
}
	// end inline asm
	cvta.to.global.u64 	%rd6, %rd2;
	add.s64 	%rd8, %rd6, %rd4;
	mov.b32 	%r8, {%rs34, %rs59};
	st.global.u32 	[%rd8], %r8;
$L__BB3_8:
	ret;

}
	// .globl	_Z18swish_f16x8_kernelP6__halfS0_i
.visible .entry _Z18swish_f16x8_kernelP6__halfS0_i(
	.param .u64 .ptr .align 1 _Z18swish_f16x8_kernelP6__halfS0_i_param_0,
	.param .u64 .ptr .align 1 _Z18swish_f16x8_kernelP6__halfS0_i_param_1,
	.param .u32 _Z18swish_f16x8_kernelP6__halfS0_i_param_2
)
{
	.reg .pred 	%p<21>;
	.reg .b16 	%rs<257>;
	.reg .b32 	%r<18>;
	.reg .b32 	%f<121>;
	.reg .b64 	%rd<9>;

	ld.param.u64 	%rd3, [_Z18swish_f16x8_kernelP6__halfS0_i_param_0];
	ld.param.u64 	%rd2, [_Z18swish_f16x8_kernelP6__halfS0_i_param_1];
	ld.param.u32 	%r2, [_Z18swish_f16x8_kernelP6__halfS0_i_param_2];
	cvta.to.global.u64 	%rd4, %rd3;
	mov.u32 	%r3, %ctaid.x;
	mov.u32 	%r4, %ntid.x;
	mov.u32 	%r5, %tid.x;
	mad.lo.s32 	%r6, %r3, %r4, %r5;
	shl.b32 	%r1, %r6, 3;
	mul.wide.s32 	%rd5, %r1, 2;
	add.s64 	%rd6, %rd4, %rd5;
	ld.global.u32 	%r7, [%rd6];
	mov.b32 	{%rs1, %rs2}, %r7;
	ld.global.u32 	%r8, [%rd6+4];
	mov.b32 	{%rs3, %rs4}, %r8;
	ld.global.u32 	%r9, [%rd6+8];
	mov.b32 	{%rs5, %rs6}, %r9;
	ld.global.u32 	%r10, [%rd6+12];
	mov.b32 	{%rs7, %rs8}, %r10;
	// begin inline asm
	{  cvt.f32.f16 %f33, %rs1;}

	// end inline asm
	// begin inline asm
	{  cvt.rn.f16.f32 %rs50, %f33;}

	// end inline asm
	// begin inline asm
	{neg.f16 %rs51,%rs1;
}
	// end inline asm
	// begin inline asm
	{.reg.b32         f, C, nZ;       
 .reg.b16         h,r;            
  mov.b16         h,%rs51;           
  cvt.f32.f16     f,h;            
  mov.b32         C, 0x3fb8aa3bU; 
  mov.b32         nZ, 0x80000000U;
  fma.rn.f32      f,f,C,nZ;       
  ex2.approx.ftz.f32  f,f;        
  cvt.rn.f16.f32      r,f;        
{.reg.b16 spc, ulp, p;
  mov.b16 spc,0X1F79U;
  mov.b16 ulp,0x9400U;
  set.eq.f16.f16 p,h, spc;
  fma.rn.f16 r,p,ulp,r;
}
{.reg.b16 spc, ulp, p;
  mov.b16 spc,0X25CFU;
  mov.b16 ulp,0x9400U;
  set.eq.f16.f16 p,h, spc;
  fma.rn.f16 r,p,ulp,r;
}
{.reg.b16 spc, ulp, p;
  mov.b16 spc,0XC13BU;
  mov.b16 ulp,0x0400U;
  set.eq.f16.f16 p,h, spc;
  fma.rn.f16 r,p,ulp,r;
}
{.reg.b16 spc, ulp, p;
  mov.b16 spc,0XC1EFU;
  mov.b16 ulp,0x0200U;
  set.eq.f16.f16 p,h, spc;
  fma.rn.f16 r,p,ulp,r;
}
  mov.b16         %rs53,r;           
}
	// end inline asm
	// begin inline asm
	{add.f16 %rs55,%rs50,%rs53;
}
	// end inline asm
	// begin inline asm
	{  cvt.f32.f16 %f35, %rs50;}

	// end inline asm
	// begin inline asm
	{  cvt.f32.f16 %f36, %rs55;}

	// end inline asm
	// begin inline asm
	{rcp.approx.ftz.f32 %f37, %f36;
}
	// end inline asm
	mul.f32 	%f39, %f35, %f37;
	// begin inline asm
	{  cvt.rn.f16.f32 %rs249, %f39;}

	// end inline asm
	// begin inline asm
	{abs.f16 %rs61,%rs249;
}
	// end inline asm
	mov.b16 	%rs65, 143;
	// begin inline asm
	{ .reg .pred __$temp3;
  setp.lt.f16  __$temp3, %rs61, %rs65;
  selp.u16 %rs63, 1, 0, __$temp3;}
	// end inline asm
	setp.eq.s16 	%p1, %rs63, 0;
	@%p1 bra 	$L__BB4_3;
	mov.f32 	%f40, 0f00000000;
	// begin inline asm
	{  cvt.rn.f16.f32 %rs66, %f40;}

	// end inline asm
	// begin inline asm
	{ .reg .pred __$temp3;
  setp.lt.f16  __$temp3, %rs66, %rs61;
  selp.u16 %rs67, 1, 0, __$temp3;}
	// end inline asm
	setp.eq.s16 	%p2, %rs67, 0;
	@%p2 bra 	$L__BB4_3;
	neg.f32 	%f42, %f36;
	fma.rn.f32 	%f43, %f42, %f39, %f35;
	fma.rn.f32 	%f41, %f37, %f43, %f39;
	// begin inline asm
	{  cvt.rn.f16.f32 %rs249, %f41;}

	// end inline asm
$L__BB4_3:
	// begin inline asm
	{mul.f16 %rs71,%rs1,%rs249;
}
	// end inline asm
	// begin inline asm
	{  cvt.f32.f16 %f44, %rs2;}

	// end inline asm
	// begin inline asm
	{  cvt.rn.f16.f32 %rs75, %f44;}

	// end inline asm
	// begin inline asm
	{neg.f16 %rs76,%rs2;
}
	// end inline asm
	// begin inline asm
	{.reg.b32         f, C, nZ;       
 .reg.b16         h,r;            
  mov.b16         h,%rs76;           
  cvt.f32.f16     f,h;            
  mov.b32         C, 0x3fb8aa3bU; 
  mov.b32         nZ, 0x80000000U;
  fma.rn.f32      f,f,C,nZ;       
  ex2.approx.ftz.f32  f,f;        
  cvt.rn.f16.f32      r,f;        
{.reg.b16 spc, ulp, p;
  mov.b16 spc,0X1F79U;
  mov.b16 ulp,0x9400U;
  set.eq.f16.f16 p,h, spc;
  fma.rn.f16 r,p,ulp,r;
}
{.reg.b16 spc, ulp, p;
  mov.b16 spc,0X25CFU;
  mov.b16 ulp,0x9400U;
  set.eq.f16.f16 p,h, spc;
  fma.rn.f16 r,p,ulp,r;
}
{.reg.b16 spc, ulp, p;
  mov.b16 spc,0XC13BU;
  mov.b16 ulp,0x0400U;
  set.eq.f16.f16 p,h, spc;
  fma.rn.f16 r,p,ulp,r;
}
{.reg.b16 spc, ulp, p;
  mov.b16 spc,0XC1EFU;
  mov.b16 ulp,0x0200U;
  set.eq.f16.f16 p,h, spc;
  fma.rn.f16 r,p,ulp,r;
}
  mov.b16         %rs78,r;           
}
	// end inline asm
	// begin inline asm
	{add.f16 %rs80,%rs75,%rs78;
}
	// end inline asm
	// begin inline asm
	{  cvt.f32.f16 %f46, %rs75;}

	// end inline asm
	// begin inline asm
	{  cvt.f32.f16 %f47, %rs80;}

	// end inline asm
	// begin inline asm
	{rcp.approx.ftz.f32 %f48, %f47;
}
	// end inline asm
	mul.f32 	%f50, %f46, %f48;
	// begin inline asm
	{  cvt.rn.f16.f32 %rs250, %f50;}

	// end inline asm
	// begin inline asm
	{abs.f16 %rs86,%rs250;
}
	// end inline asm
	mov.b16 	%rs90, 143;
	// begin inline asm
	{ .reg .pred __$temp3;
  setp.lt.f16  __$temp3, %rs86, %rs90;
  selp.u16 %rs88, 1, 0, __$temp3;}
	// end inline asm
	setp.eq.s16 	%p3, %rs88, 0;
	@%p3 bra 	$L__BB4_6;
	mov.f32 	%f51, 0f00000000;
	// begin inline asm
	{  cvt.rn.f16.f32 %rs91, %f51;}

	// end inline asm
	// begin inline asm
	{ .reg .pred __$temp3;
  setp.lt.f16  __$temp3, %rs91, %rs86;
  selp.u16 %rs92, 1, 0, __$temp3;}
	// end inline asm
	setp.eq.s16 	%p4, %rs92, 0;
	@%p4 bra 	$L__BB4_6;
	neg.f32 	%f53, %f47;
	fma.rn.f32 	%f54, %f53, %f50, %f46;
	fma.rn.f32 	%f52, %f48, %f54, %f50;
	// begin inline asm
	{  cvt.rn.f16.f32 %rs250, %f52;}

	// end inline asm
$L__BB4_6:
	// begin inline asm
	{mul.f16 %rs96,%rs2,%rs250;
}
	// end inline asm
	// begin inline asm
	{  cvt.f32.f16 %f55, %rs3;}

	// end inline asm
	// begin inline asm
	{  cvt.rn.f16.f32 %rs100, %f55;}

	// end inline asm
	// begin inline asm
	{neg.f16 %rs101,%rs3;
}
	// end inline asm
	// begin inline asm
	{.reg.b32         f, C, nZ;       
 .reg.b16         h,r;            
  mov.b16         h,%rs101;           
  cvt.f32.f16     f,h;            
  mov.b32         C, 0x3fb8aa3bU; 
  mov.b32         nZ, 0x80000000U;
  fma.rn.f32      f,f,C,nZ;       
  ex2.approx.ftz.f32  f,f;        
  cvt.rn.f16.f32      r,f;        
{.reg.b16 spc, ulp, p;
  mov.b16 spc,0X1F79U;
  mov.b16 ulp,0x9400U;
  set.eq.f16.f16 p,h, spc;
  fma.rn.f16 r,p,ulp,r;
}
{.reg.b16 spc, ulp, p;
  mov.b16 spc,0X25CFU;
  mov.b16 ulp,0x9400U;
  set.eq.f16.f16 p,h, spc;
  fma.rn.f16 r,p,ulp,r;
}
{.reg.b16 spc, ulp, p;
  mov.b16 spc,0XC13BU;
  mov.b16 ulp,0x0400U;
  set.eq.f16.f16 p,h, spc;
  fma.rn.f16 r,p,ulp,r;
}
{.reg.b16 spc, ulp, p;
  mov.b16 spc,0XC1EFU;
  mov.b16 ulp,0x0200U;
  set.eq.f16.f16 p,h, spc;
  fma.rn.f16 r,p,ulp,r;
}
  mov.b16         %rs103,r;           
}
	// end inline asm
	// begin inline asm
	{add.f16 %rs105,%rs100,%rs103;
}
	// end inline asm
	// begin inline asm
	{  cvt.f32.f16 %f57, %rs100;}

	// end inline asm
	// begin inline asm
	{  cvt.f32.f16 %f58, %rs105;}

	// end inline asm
	// begin inline asm
	{rcp.approx.ftz.f32 %f59, %f58;
}
	// end inline asm
	mul.f32 	%f61, %f57, %f59;
	// begin inline asm
	{  cvt.rn.f16.f32 %rs251, %f61;}

	// end inline asm
	// begin inline asm
	{abs.f16 %rs111,%rs251;
}
	// end inline asm
	mov.b16 	%rs115, 143;
	// begin inline asm
	{ .reg .pred __$temp3;
  setp.lt.f16  __$temp3, %rs111, %rs115;
  selp.u16 %rs113, 1, 0, __$temp3;}
	// end inline asm
	setp.eq.s16 	%p5, %rs113, 0;
	@%p5 bra 	$L__BB4_9;
	mov.f32 	%f62, 0f00000000;
	// begin inline asm
	{  cvt.rn.f16.f32 %rs116, %f62;}

	// end inline asm
	// begin inline asm
	{ .reg .pred __$temp3;
  setp.lt.f16  __$temp3, %rs116, %rs111;
  selp.u16 %rs117, 1, 0, __$temp3;}
	// end inline asm
	setp.eq.s16 	%p6, %rs117, 0;
	@%p6 bra 	$L__BB4_9;
	neg.f32 	%f64, %f58;
	fma.rn.f32 	%f65, %f64, %f61, %f57;
	fma.rn.f32 	%f63, %f59, %f65, %f61;
	// begin inline asm
	{  cvt.rn.f16.f32 %rs251, %f63;}

	// end inline asm
$L__BB4_9:
	// begin inline asm
	{mul.f16 %rs121,%rs3,%rs251;
}
	// end inline asm
	// begin inline asm
	{  cvt.f32.f16 %f66, %rs4;}

	// end inline asm
	// begin inline asm
	{  cvt.rn.f16.f32 %rs125, %f66;}

	// end inline asm
	// begin inline asm
	{neg.f16 %rs126,%rs4;
}
	// end inline asm
	// begin inline asm
	{.reg.b32         f, C, nZ;       
 .reg.b16         h,r;            
  mov.b16         h,%rs126;           
  cvt.f32.f16     f,h;            
  mov.b32         C, 0x3fb8aa3bU; 
  mov.b32         nZ, 0x80000000U;
  fma.rn.f32      f,f,C,nZ;       
  ex2.approx.ftz.f32  f,f;        
  cvt.rn.f16.f32      r,f;        
{.reg.b16 spc, ulp, p;
  mov.b16 spc,0X1F79U;
  mov.b16 ulp,0x9400U;
  set.eq.f16.f16 p,h, spc;
  fma.rn.f16 r,p,ulp,r;
}
{.reg.b16 spc, ulp, p;
  mov.b16 spc,0X25CFU;
  mov.b16 ulp,0x9400U;
  set.eq.f16.f16 p,h, spc;
  fma.rn.f16 r,p,ulp,r;
}
{.reg.b16 spc, ulp, p;
  mov.b16 spc,0XC13BU;
  mov.b16 ulp,0x0400U;
  set.eq.f16.f16 p,h, spc;
  fma.rn.f16 r,p,ulp,r;
}
{.reg.b16 spc, ulp, p;
  mov.b16 spc,0XC1EFU;
  mov.b16 ulp,0x0200U;
  set.eq.f16.f16 p,h, spc;
  fma.rn.f16 r,p,ulp,r;
}
  mov.b16         %rs128,r;           
}
	// end inline asm
	// begin inline asm
	{add.f16 %rs130,%rs125,%rs128;
}
	// end inline asm
	// begin inline asm
	{  cvt.f32.f16 %f68, %rs125;}

	// end inline asm
	// begin inline asm
	{  cvt.f32.f16 %f69, %rs130;}

	// end inline asm
	// begin inline asm
	{rcp.approx.ftz.f32 %f70, %f69;
}
	// end inline asm
	mul.f32 	%f72, %f68, %f70;
	// begin inline asm
	{  cvt.rn.f16.f32 %rs252, %f72;}

	// end inline asm
	// begin inline asm
	{abs.f16 %rs136,%rs252;
}
	// end inline asm
	mov.b16 	%rs140, 143;
	// begin inline asm
	{ .reg .pred __$temp3;
  setp.lt.f16  __$temp3, %rs136, %rs140;
  selp.u16 %rs138, 1, 0, __$temp3;}
	// end inline asm
	setp.eq.s16 	%p7, %rs138, 0;
	@%p7 bra 	$L__BB4_12;
	mov.f32 	%f73, 0f00000000;
	// begin inline asm
	{  cvt.rn.f16.f32 %rs141, %f73;}

	// end inline asm
	// begin inline asm
	{ .reg .pred __$temp3;
  setp.lt.f16  __$temp3, %rs141, %rs136;
  selp.u16 %rs142, 1, 0, __$temp3;}
	// end inline asm
	setp.eq.s16 	%p8, %rs142, 0;
	@%p8 bra 	$L__BB4_12;
	neg.f32 	%f75, %f69;
	fma.rn.f32 	%f76, %f75, %f72, %f68;
	fma.rn.f32 	%f74, %f70, %f76, %f72;
	// begin inline asm
	{  cvt.rn.f16.f32 %rs252, %f74;}

	// end inline asm
$L__BB4_12:
	// begin inline asm
	{mul.f16 %rs146,%rs4,%rs252;
}
	// end inline asm
	// begin inline asm
	{  cvt.f32.f16 %f77, %rs5;}

	// end inline asm
	// begin inline asm
	{  cvt.rn.f16.f32 %rs150, %f77;}

	// end inline asm
	// begin inline asm
	{neg.f16 %rs151,%rs5;
}
	// end inline asm
	// begin inline asm
	{.reg.b32         f, C, nZ;       
 .reg.b16         h,r;            
  mov.b16         h,%rs151;           
  cvt.f32.f16     f,h;            
  mov.b32         C, 0x3fb8aa3bU; 
  mov.b32         nZ, 0x80000000U;
  fma.rn.f32      f,f,C,nZ;       
  ex2.approx.ftz.f32  f,f;        
  cvt.rn.f16.f32      r,f;        
{.reg.b16 spc, ulp, p;
  mov.b16 spc,0X1F79U;
  mov.b16 ulp,0x9400U;
  set.eq.f16.f16 p,h, spc;
  fma.rn.f16 r,p,ulp,r;
}
{.reg.b16 spc, ulp, p;
  mov.b16 spc,0X25CFU;
  mov.b16 ulp,0x9400U;
  set.eq.f16.f16 p,h, spc;
  fma.rn.f16 r,p,ulp,r;
}
{.reg.b16 spc, ulp, p;
  mov.b16 spc,0XC13BU;
  mov.b16 ulp,0x0400U;
  set.eq.f16.f16 p,h, spc;
  fma.rn.f16 r,p,ulp,r;
}
{.reg.b16 spc, ulp, p;
  mov.b16 spc,0XC1EFU;
  mov.b16 ulp,0x0200U;
  set.eq.f16.f16 p,h, spc;
  fma.rn.f16 r,p,ulp,r;
}
  mov.b16         %rs153,r;           
}
	// end inline asm
	// begin inline asm
	{add.f16 %rs155,%rs150,%rs153;
}
	// end inline asm
	// begin inline asm
	{  cvt.f32.f16 %f79, %rs150;}

	// end inline asm
	// begin inline asm
	{  cvt.f32.f16 %f80, %rs155;}

	// end inline asm
	// begin inline asm
	{rcp.approx.ftz.f32 %f81, %f80;
}
	// end inline asm
	mul.f32 	%f83, %f79, %f81;
	// begin inline asm
	{  cvt.rn.f16.f32 %rs253, %f83;}

	// end inline asm
	// begin inline asm
	{abs.f16 %rs161,%rs253;
}
	// end inline asm
	mov.b16 	%rs165, 143;
	// begin inline asm
	{ .reg .pred __$temp3;
  setp.lt.f16  __$temp3, %rs161, %rs165;
  selp.u16 %rs163, 1, 0, __$temp3;}
	// end inline asm
	setp.eq.s16 	%p9, %rs163, 0;
	@%p9 bra 	$L__BB4_15;
	mov.f32 	%f84, 0f00000000;
	// begin inline asm
	{  cvt.rn.f16.f32 %rs166, %f84;}

	// end inline asm
	// begin inline asm
	{ .reg .pred __$temp3;
  setp.lt.f16  __$temp3, %rs166, %rs161;
  selp.u16 %rs167, 1, 0, __$temp3;}
	// end inline asm
	setp.eq.s16 	%p10, %rs167, 0;
	@%p10 bra 	$L__BB4_15;
	neg.f32 	%f86, %f80;
	fma.rn.f32 	%f87, %f86, %f83, %f79;
	fma.rn.f32 	%f85, %f81, %f87, %f83;
	// begin inline asm
	{  cvt.rn.f16.f32 %rs253, %f85;}

	// end inline asm
$L__BB4_15:
	// begin inline asm
	{mul.f16 %rs171,%rs5,%rs253;
}
	// end inline asm
	// begin inline asm
	{  cvt.f32.f16 %f88, %rs6;}

	// end inline asm
	// begin inline asm
	{  cvt.rn.f16.f32 %rs175, %f88;}

	// end inline asm
	// begin inline asm
	{neg.f16 %rs176,%rs6;
}
	// end inline asm
	// begin inline asm
	{.reg.b32         f, C, nZ;       
 .reg.b16         h,r;            
  mov.b16         h,%rs176;           
  cvt.f32.f16     f,h;            
  mov.b32         C, 0x3fb8aa3bU; 
  mov.b32         nZ, 0x80000000U;
  fma.rn.f32      f,f,C,nZ;       
  ex2.approx.ftz.f32  f,f;        
  cvt.rn.f16.f32      r,f;        
{.reg.b16 spc, ulp, p;
  mov.b16 spc,0X1F79U;
  mov.b16 ulp,0x9400U;
  set.eq.f16.f16 p,h, spc;
  fma.rn.f16 r,p,ulp,r;
}
{.reg.b16 spc, ulp, p;
  mov.b16 spc,0X25CFU;
  mov.b16 ulp,0x9400U;
  set.eq.f16.f16 p,h, spc;
  fma.rn.f16 r,p,ulp,r;
}
{.reg.b16 spc, ulp, p;
  mov.b16 spc,0XC13BU;
  mov.b16 ulp,0x0400U;
  set.eq.f16.f16 p,h, spc;
  fma.rn.f16 r,p,ulp,r;
}
{.reg.b16 spc, ulp, p;
  mov.b16 spc,0XC1EFU;
  mov.b16 ulp,0x0200U;
  set.eq.f16.f16 p,h, spc;
  fma.rn.f16 r,p,ulp,r;
}
  mov.b16         %rs178,r;           
}
	// end inline asm
	// begin inline asm
	{add.f16 %rs180,%rs175,%rs178;
}
	// end inline asm
	// begin inline asm
	{  cvt.f32.f16 %f90, %rs175;}

	// end inline asm
	// begin inline asm
	{  cvt.f32.f16 %f91, %rs180;}

	// end inline asm
	// begin inline asm
	{rcp.approx.ftz.f32 %f92, %f91;
}
	// end inline asm
	mul.f32 	%f94, %f90, %f92;
	// begin inline asm
	{  cvt.rn.f16.f32 %rs254, %f94;}

	// end inline asm
	// begin inline asm
	{abs.f16 %rs186,%rs254;
}
	// end inline asm
	mov.b16 	%rs190, 143;
	// begin inline asm
	{ .reg .pred __$temp3;
  setp.lt.f16  __$temp3, %rs186, %rs190;
  selp.u16 %rs188, 1, 0, __$temp3;}
	// end inline asm
	setp.eq.s16 	%p11, %rs188, 0;
	@%p11 bra 	$L__BB4_18;
	mov.f32 	%f95, 0f00000000;
	// begin inline asm
	{  cvt.rn.f16.f32 %rs191, %f95;}

	// end inline asm
	// begin inline asm
	{ .reg .pred __$temp3;
  setp.lt.f16  __$temp3, %rs191, %rs186;
  selp.u16 %rs192, 1, 0, __$temp3;}
	// end inline asm
	setp.eq.s16 	%p12, %rs192, 0;
	@%p12 bra 	$L__BB4_18;
	neg.f32 	%f97, %f91;
	fma.rn.f32 	%f98, %f97, %f94, %f90;
	fma.rn.f32 	%f96, %f92, %f98, %f94;
	// begin inline asm
	{  cvt.rn.f16.f32 %rs254, %f96;}

	// end inline asm
$L__BB4_18:
	// begin inline asm
	{mul.f16 %rs196,%rs6,%rs254;
}
	// end inline asm
	// begin inline asm
	{  cvt.f32.f16 %f99, %rs7;}

	// end inline asm
	// begin inline asm
	{  cvt.rn.f16.f32 %rs200, %f99;}

	// end inline asm
	// begin inline asm
	{neg.f16 %rs201,%rs7;
}
	// end inline asm
	// begin inline asm
	{.reg.b32         f, C, nZ;       
 .reg.b16         h,r;            
  mov.b16         h,%rs201;           
  cvt.f32.f16     f,h;            
  mov.b32         C, 0x3fb8aa3bU; 
  mov.b32         nZ, 0x80000000U;
  fma.rn.f32      f,f,C,nZ;       
  ex2.approx.ftz.f32  f,f;        
  cvt.rn.f16.f32      r,f;        
{.reg.b16 spc, ulp, p;
  mov.b16 spc,0X1F79U;
  mov.b16 ulp,0x9400U;
  set.eq.f16.f16 p,h, spc;
  fma.rn.f16 r,p,ulp,r;
}
{.reg.b16 spc, ulp, p;
  mov.b16 spc,0X25CFU;
  mov.b16 ulp,0x9400U;
  set.eq.f16.f16 p,h, spc;
  fma.rn.f16 r,p,ulp,r;
}
{.reg.b16 spc, ulp, p;
  mov.b16 spc,0XC13BU;
  mov.b16 ulp,0x0400U;
  set.eq.f16.f16 p,h, spc;
  fma.rn.f16 r,p,ulp,r;
}
{.reg.b16 spc, ulp, p;
  mov.b16 spc,0XC1EFU;
  mov.b16 ulp,0x0200U;
  set.eq.f16.f16 p,h, spc;
  fma.rn.f16 r,p,ulp,r;
}
  mov.b16         %rs203,r;           
}
	// end inline asm
	// begin inline asm
	{add.f16 %rs205,%rs200,%rs203;
}
	// end inline asm
	// begin inline asm
	{  cvt.f32.f16 %f101, %rs200;}

	// end inline asm
	// begin inline asm
	{  cvt.f32.f16 %f102, %rs205;}

	// end inline asm
	// begin inline asm
	{rcp.approx.ftz.f32 %f103, %f102;
}
	// end inline asm
	mul.f32 	%f105, %f101, %f103;
	// begin inline asm
	{  cvt.rn.f16.f32 %rs255, %f105;}

	// end inline asm
	// begin inline asm
	{abs.f16 %rs211,%rs255;
}
	// end inline asm
	mov.b16 	%rs215, 143;
	// begin inline asm
	{ .reg .pred __$temp3;
  setp.lt.f16  __$temp3, %rs211, %rs215;
  selp.u16 %rs213, 1, 0, __$temp3;}
	// end inline asm
	setp.eq.s16 	%p13, %rs213, 0;
	@%p13 bra 	$L__BB4_21;
	mov.f32 	%f106, 0f00000000;
	// begin inline asm
	{  cvt.rn.f16.f32 %rs216, %f106;}

	// end inline asm
	// begin inline asm
	{ .reg .pred __$temp3;
  setp.lt.f16  __$temp3, %rs216, %rs211;
  selp.u16 %rs217, 1, 0, __$temp3;}
	// end inline asm
	setp.eq.s16 	%p14, %rs217, 0;
	@%p14 bra 	$L__BB4_21;
	neg.f32 	%f108, %f102;
	fma.rn.f32 	%f109, %f108, %f105, %f101;
	fma.rn.f32 	%f107, %f103, %f109, %f105;
	// begin inline asm
	{  cvt.rn.f16.f32 %rs255, %f107;}

	// end inline asm
$L__BB4_21:
	// begin inline asm
	{mul.f16 %rs221,%rs7,%rs255;
}
	// end inline asm
	// begin inline asm
	{  cvt.f32.f16 %f110, %rs8;}

	// end inline asm
	// begin inline asm
	{  cvt.rn.f16.f32 %rs225, %f110;}

	// end inline asm
	// begin inline asm
	{neg.f16 %rs226,%rs8;
}
	// end inline asm
	// begin inline asm
	{.reg.b32         f, C, nZ;       
 .reg.b16         h,r;            
  mov.b16         h,%rs226;           
  cvt.f32.f16     f,h;            
  mov.b32         C, 0x3fb8aa3bU; 
  mov.b32         nZ, 0x80000000U;
  fma.rn.f32      f,f,C,nZ;       
  ex2.approx.ftz.f32  f,f;        
  cvt.rn.f16.f32      r,f;        
{.reg.b16 spc, ulp, p;
  mov.b16 spc,0X1F79U;
  mov.b16 ulp,0x9400U;
  set.eq.f16.f16 p,h, spc;
  fma.rn.f16 r,p,ulp,r;
}
{.reg.b16 spc, ulp, p;
  mov.b16 spc,0X25CFU;
  mov.b16 ulp,0x9400U;
  set.eq.f16.f16 p,h, spc;
  fma.rn.f16 r,p,ulp,r;
}
{.reg.b16 spc, ulp, p;
  mov.b16 spc,0XC13BU;
  mov.b16 ulp,0x0400U;
  set.eq.f16.f16 p,h, spc;
  fma.rn.f16 r,p,ulp,r;
}
{.reg.b16 spc, ulp, p;
  mov.b16 spc,0XC1EFU;
  mov.b16 ulp,0x0200U;
  set.eq.f16.f16 p,h, spc;
  fma.rn.f16 r,p,ulp,r;
}
  mov.b16         %rs228,r;           
}
	// end inline asm
	// begin inline asm
	{add.f16 %rs230,%rs225,%rs228;
}
	// end inline asm
	// begin inline asm
	{  cvt.f32.f16 %f112, %rs225;}

	// end inline asm
	// begin inline asm
	{  cvt.f32.f16 %f113, %rs230;}

	// end inline asm
	// begin inline asm
	{rcp.approx.ftz.f32 %f114, %f113;
}
	// end inline asm
	mul.f32 	%f116, %f112, %f114;
	// begin inline asm
	{  cvt.rn.f16.f32 %rs256, %f116;}

	// end inline asm
	// begin inline asm
	{abs.f16 %rs236,%rs256;
}
	// end inline asm
	mov.b16 	%rs240, 143;
	// begin inline asm
	{ .reg .pred __$temp3;
  setp.lt.f16  __$temp3, %rs236, %rs240;
  selp.u16 %rs238, 1, 0, __$temp3;}
	// end inline asm
	setp.eq.s16 	%p15, %rs238, 0;
	@%p15 bra 	$L__BB4_24;
	mov.f32 	%f117, 0f00000000;
	// begin inline asm
	{  cvt.rn.f16.f32 %rs241, %f117;}

	// end inline asm
	// begin inline asm
	{ .reg .pred __$temp3;
  setp.lt.f16  __$temp3, %rs241, %rs236;
  selp.u16 %rs242, 1, 0, __$temp3;}
	// end inline asm
	setp.eq.s16 	%p16, %rs242, 0;
	@%p16 bra 	$L__BB4_24;
	neg.f32 	%f119, %f113;
	fma.rn.f32 	%f120, %f119, %f116, %f112;
	fma.rn.f32 	%f118, %f114, %f120, %f116;
	// begin inline asm
	{  cvt.rn.f16.f32 %rs256, %f118;}

	// end inline asm
$L__BB4_24:
	// begin inline asm
	{mul.f16 %rs246,%rs8,%rs256;
}
	// end inline asm
	setp.ge.s32 	%p17, %r1, %r2;
	cvta.to.global.u64 	%rd7, %rd2;
	add.s64 	%rd1, %rd7, %rd5;
	@%p17 bra 	$L__BB4_26;
	mov.b32 	%r11, {%rs71, %rs96};
	st.global.u32 	[%rd1], %r11;
$L__BB4_26:
	add.s32 	%r12, %r1, 2;
	setp.ge.s32 	%p18, %r12, %r2;
	@%p18 bra 	$L__BB4_28;
	mov.b32 	%r13, {%rs121, %rs146};
	st.global.u32 	[%rd1+4], %r13;
$L__BB4_28:
	add.s32 	%r14, %r1, 4;
	setp.ge.s32 	%p19, %r14, %r2;
	@%p19 bra 	$L__BB4_30;
	mov.b32 	%r15, {%rs171, %rs196};
	st.global.u32 	[%rd1+8], %r15;
$L__BB4_30:
	add.s32 	%r16, %r1, 6;
	setp.ge.s32 	%p20, %r16, %r2;
	@%p20 bra 	$L__BB4_32;
	mov.b32 	%r17, {%rs221, %rs246};
	st.global.u32 	[%rd1+12], %r17;
$L__BB4_32:
	ret;

}
	// .globl	_Z23swish_f16x8_pack_kernelP6__halfS0_i
.visible .entry _Z23swish_f16x8_pack_kernelP6__halfS0_i(
	.param .u64 .ptr .align 1 _Z23swish_f16x8_pack_kernelP6__halfS0_i_param_0,
	.param .u64 .ptr .align 1 _Z23swish_f16x8_pack_kernelP6__halfS0_i_param_1,
	.param .u32 _Z23swish_f16x8_pack_kernelP6__halfS0_i_param_2
)
{
	.reg .pred 	%p<18>;
	.reg .b16 	%rs<257>;
	.reg .b32 	%r<16>;
	.reg .b32 	%f<129>;
	.reg .b64 	%rd<9>;

	ld.param.u64 	%rd2, [_Z23swish_f16x8_pack_kernelP6__halfS0_i_param_0];
	ld.param.u64 	%rd1, [_Z23swish_f16x8_pack_kernelP6__halfS0_i_param_1];
	ld.param.u32 	%r2, [_Z23swish_f16x8_pack_kernelP6__halfS0_i_param_2];
	cvta.to.global.u64 	%rd3, %rd2;
	mov.u32 	%r3, %ctaid.x;
	mov.u32 	%r4, %ntid.x;
	mov.u32 	%r5, %tid.x;
	mad.lo.s32 	%r6, %r3, %r4, %r5;
	shl.b32 	%r1, %r6, 3;
	mul.wide.s32 	%rd4, %r1, 2;
	add.s64 	%rd5, %rd3, %rd4;
	ld.global.v4.f32 	{%f43, %f1, %f2, %f3}, [%rd5];
	mov.b32 	%r7, %f43;
	mov.b32 	{%rs2, %rs1}, %r7;
	// begin inline asm
	{  cvt.f32.f16 %f36, %rs2;}

	// end inline asm
	// begin inline asm
	{  cvt.rn.f16.f32 %rs50, %f36;}

	// end inline asm
	// begin inline asm
	{neg.f16 %rs51,%rs2;
}
	// end inline asm
	// begin inline asm
	{.reg.b32         f, C, nZ;       
 .reg.b16         h,r;            
  mov.b16         h,%rs51;           
  cvt.f32.f16     f,h;            
  mov.b32         C, 0x3fb8aa3bU; 
  mov.b32         nZ, 0x80000000U;
  fma.rn.f32      f,f,C,nZ;       
  ex2.approx.ftz.f32  f,f;        
  cvt.rn.f16.f32      r,f;        
{.reg.b16 spc, ulp, p;
  mov.b16 spc,0X1F79U;
  mov.b16 ulp,0x9400U;
  set.eq.f16.f16 p,h, spc;
  fma.rn.f16 r,p,ulp,r;
}
{.reg.b16 spc, ulp, p;
  mov.b16 spc,0X25CFU;
  mov.b16 ulp,0x9400U;
  set.eq.f16.f16 p,h, spc;
  fma.rn.f16 r,p,ulp,r;
}
{.reg.b16 spc, ulp, p;
  mov.b16 spc,0XC13BU;
  mov.b16 ulp,0x0400U;
  set.eq.f16.f16 p,h, spc;
  fma.rn.f16 r,p,ulp,r;
}
{.reg.b16 spc, ulp, p;
  mov.b16 spc,0XC1EFU;
  mov.b16 ulp,0x0200U;
  set.eq.f16.f16 p,h, spc;
  fma.rn.f16 r,p,ulp,r;
}
  mov.b16         %rs53,r;           
}
	// end inline asm
	// begin inline asm
	{add.f16 %rs55,%rs50,%rs53;
}
	// end inline asm
	// begin inline asm
	{  cvt.f32.f16 %f38, %rs50;}

	// end inline asm
	// begin inline asm
	{  cvt.f32.f16 %f39, %rs55;}

	// end inline asm
	// begin inline asm
	{rcp.approx.ftz.f32 %f40, %f39;
}
	// end inline asm
	mul.f32 	%f42, %f38, %f40;
	// begin inline asm
	{  cvt.rn.f16.f32 %rs249, %f42;}

	// end inline asm
	// begin inline asm
	{abs.f16 %rs61,%rs249;
}
	// end inline asm
	mov.b16 	%rs65, 143;
	// begin inline asm
	{ .reg .pred __$temp3;
  setp.lt.f16  __$temp3, %rs61, %rs65;
  selp.u16 %rs63, 1, 0, __$temp3;}
	// end inline asm
	setp.eq.s16 	%p1, %rs63, 0;
	@%p1 bra 	$L__BB5_3;
	mov.f32 	%f44, 0f00000000;
	// begin inline asm
	{  cvt.rn.f16.f32 %rs66, %f44;}

	// end inline asm
	// begin inline asm
	{ .reg .pred __$temp3;
  setp.lt.f16  __$temp3, %rs66, %rs61;
  selp.u16 %rs67, 1, 0, __$temp3;}
	// end inline asm
	setp.eq.s16 	%p2, %rs67, 0;
	@%p2 bra 	$L__BB5_3;
	neg.f32 	%f46, %f39;
	fma.rn.f32 	%f47, %f46, %f42, %f38;
	fma.rn.f32 	%f45, %f40, %f47, %f42;
	// begin inline asm
	{  cvt.rn.f16.f32 %rs249, %f45;}

	// end inline asm
$L__BB5_3:
	// begin inline asm
	{mul.f16 %rs71,%rs2,%rs249;
}
	// end inline asm
	// begin inline asm
	{  cvt.f32.f16 %f48, %rs1;}

	// end inline asm
	// begin inline asm
	{  cvt.rn.f16.f32 %rs75, %f48;}

	// end inline asm
	// begin inline asm
	{neg.f16 %rs76,%rs1;
}
	// end inline asm
	// begin inline asm
	{.reg.b32         f, C, nZ;       
 .reg.b16         h,r;            
  mov.b16         h,%rs76;           
  cvt.f32.f16     f,h;            
  mov.b32         C, 0x3fb8aa3bU; 
  mov.b32         nZ, 0x80000000U;
  fma.rn.f32      f,f,C,nZ;       
  ex2.approx.ftz.f32  f,f;        
  cvt.rn.f16.f32      r,f;        
{.reg.b16 spc, ulp, p;
  mov.b16 spc,0X1F79U;
  mov.b16 ulp,0x9400U;
  set.eq.f16.f16 p,h, spc;
  fma.rn.f16 r,p,ulp,r;
}
{.reg.b16 spc, ulp, p;
  mov.b16 spc,0X25CFU;
  mov.b16 ulp,0x9400U;
  set.eq.f16.f16 p,h, spc;
  fma.rn.f16 r,p,ulp,r;
}
{.reg.b16 spc, ulp, p;
  mov.b16 spc,0XC13BU;
  mov.b16 ulp,0x0400U;
  set.eq.f16.f16 p,h, spc;
  fma.rn.f16 r,p,ulp,r;
}
{.reg.b16 spc, ulp, p;
  mov.b16 spc,0XC1EFU;
  mov.b16 ulp,0x0200U;
  set.eq.f16.f16 p,h, spc;
  fma.rn.f16 r,p,ulp,r;
}
  mov.b16         %rs78,r;           
}
	// end inline asm
	// begin inline asm
	{add.f16 %rs80,%rs75,%rs78;
}
	// end inline asm
	// begin inline asm
	{  cvt.f32.f16 %f50, %rs75;}

	// end inline asm
	// begin inline asm
	{  cvt.f32.f16 %f51, %rs80;}

	// end inline asm
	// begin inline asm
	{rcp.approx.ftz.f32 %f52, %f51;
}
	// end inline asm
	mul.f32 	%f54, %f50, %f52;
	// begin inline asm
	{  cvt.rn.f16.f32 %rs250, %f54;}

	// end inline asm
	// begin inline asm
	{abs.f16 %rs86,%rs250;
}
	// end inline asm
	mov.b16 	%rs90, 143;
	// begin inline asm
	{ .reg .pred __$temp3;
  setp.lt.f16  __$temp3, %rs86, %rs90;
  selp.u16 %rs88, 1, 0, __$temp3;}
	// end inline asm
	setp.eq.s16 	%p3, %rs88, 0;
	@%p3 bra 	$L__BB5_6;
	mov.f32 	%f55, 0f00000000;
	// begin inline asm
	{  cvt.rn.f16.f32 %rs91, %f55;}

	// end inline asm
	// begin inline asm
	{ .reg .pred __$temp3;
  setp.lt.f16  __$temp3, %rs91, %rs86;
  selp.u16 %rs92, 1, 0, __$temp3;}
	// end inline asm
	setp.eq.s16 	%p4, %rs92, 0;
	@%p4 bra 	$L__BB5_6;
	neg.f32 	%f57, %f51;
	fma.rn.f32 	%f58, %f57, %f54, %f50;
	fma.rn.f32 	%f56, %f52, %f58, %f54;
	// begin inline asm
	{  cvt.rn.f16.f32 %rs250, %f56;}

	// end inline asm
$L__BB5_6:
	// begin inline asm
	{mul.f16 %rs96,%rs1,%rs250;
}
	// end inline asm
	mov.b32 	%r8, %f1;
	mov.b32 	{%rs14, %rs13}, %r8;
	// begin inline asm
	{  cvt.f32.f16 %f59, %rs14;}

	// end inline asm
	// begin inline asm
	{  cvt.rn.f16.f32 %rs100, %f59;}

	// end inline asm
	// begin inline asm
	{neg.f16 %rs101,%rs14;
}
	// end inline asm
	// begin inline asm
	{.reg.b32         f, C, nZ;       
 .reg.b16         h,r;            
  mov.b16         h,%rs101;           
  cvt.f32.f16     f,h;            
  mov.b32         C, 0x3fb8aa3bU; 
  mov.b32         nZ, 0x80000000U;
  fma.rn.f32      f,f,C,nZ;       
  ex2.approx.ftz.f32  f,f;        
  cvt.rn.f16.f32      r,f;        
{.reg.b16 spc, ulp, p;
  mov.b16 spc,0X1F79U;
  mov.b16 ulp,0x9400U;
  set.eq.f16.f16 p,h, spc;
  fma.rn.f16 r,p,ulp,r;
}
{.reg.b16 spc, ulp, p;
  mov.b16 spc,0X25CFU;
  mov.b16 ulp,0x9400U;
  set.eq.f16.f16 p,h, spc;
  fma.rn.f16 r,p,ulp,r;
}
{.reg.b16 spc, ulp, p;
  mov.b16 spc,0XC13BU;
  mov.b16 ulp,0x0400U;
  set.eq.f16.f16 p,h, spc;
  fma.rn.f16 r,p,ulp,r;
}
{.reg.b16 spc, ulp, p;
  mov.b16 spc,0XC1EFU;
  mov.b16 ulp,0x0200U;
  set.eq.f16.f16 p,h, spc;
  fma.rn.f16 r,p,ulp,r;
}
  mov.b16         %rs103,r;           
}
	// end inline asm
	// begin inline asm
	{add.f16 %rs105,%rs100,%rs103;
}
	// end inline asm
	// begin inline asm
	{  cvt.f32.f16 %f61, %rs100;}

	// end inline asm
	// begin inline asm
	{  cvt.f32.f16 %f62, %rs105;}

	// end inline asm
	// begin inline asm
	{rcp.approx.ftz.f32 %f63, %f62;
}
	// end inline asm
	mul.f32 	%f65, %f61, %f63;
	// begin inline asm
	{  cvt.rn.f16.f32 %rs251, %f65;}

	// end inline asm
	// begin inline asm
	{abs.f16 %rs111,%rs251;
}
	// end inline asm
	mov.b16 	%rs115, 143;
	// begin inline asm
	{ .reg .pred __$temp3;
  setp.lt.f16  __$temp3, %rs111, %rs115;
  selp.u16 %rs113, 1, 0, __$temp3;}
	// end inline asm
	setp.eq.s16 	%p5, %rs113, 0;
	@%p5 bra 	$L__BB5_9;
	mov.f32 	%f66, 0f00000000;
	// begin inline asm
	{  cvt.rn.f16.f32 %rs116, %f66;}

	// end inline asm
	// begin inline asm
	{ .reg .pred __$temp3;
  setp.lt.f16  __$temp3, %rs116, %rs111;
  selp.u16 %rs117, 1, 0, __$temp3;}
	// end inline asm
	setp.eq.s16 	%p6, %rs117, 0;
	@%p6 bra 	$L__BB5_9;
	neg.f32 	%f68, %f62;
	fma.rn.f32 	%f69, %f68, %f65, %f61;
	fma.rn.f32 	%f67, %f63, %f69, %f65;
	// begin inline asm
	{  cvt.rn.f16.f32 %rs251, %f67;}

	// end inline asm
$L__BB5_9:
	// begin inline asm
	{mul.f16 %rs121,%rs14,%rs251;
}
	// end inline asm
	// begin inline asm
	{  cvt.f32.f16 %f70, %rs13;}

	// end inline asm
	// begin inline asm
	{  cvt.rn.f16.f32 %rs125, %f70;}

	// end inline asm
	// begin inline asm
	{neg.f16 %rs126,%rs13;
}
	// end inline asm
	// begin inline asm
	{.reg.b32         f, C, nZ;       
 .reg.b16         h,r;            
  mov.b16         h,%rs126;           
  cvt.f32.f16     f,h;            
  mov.b32         C, 0x3fb8aa3bU; 
  mov.b32         nZ, 0x80000000U;
  fma.rn.f32      f,f,C,nZ;       
  ex2.approx.ftz.f32  f,f;        
  cvt.rn.f16.f32      r,f;        
{.reg.b16 spc, ulp, p;
  mov.b16 spc,0X1F79U;
  mov.b16 ulp,0x9400U;
  set.eq.f16.f16 p,h, spc;
  fma.rn.f16 r,p,ulp,r;
}
{.reg.b16 spc, ulp, p;
  mov.b16 spc,0X25CFU;
  mov.b16 ulp,0x9400U;
  set.eq.f16.f16 p,h, spc;
  fma.rn.f16 r,p,ulp,r;
}
{.reg.b16 spc, ulp, p;
  mov.b16 spc,0XC13BU;
  mov.b16 ulp,0x0400U;
  set.eq.f16.f16 p,h, spc;
  fma.rn.f16 r,p,ulp,r;
}
{.reg.b16 spc, ulp, p;
  mov.b16 spc,0XC1EFU;
  mov.b16 ulp,0x0200U;
  set.eq.f16.f16 p,h, spc;
  fma.rn.f16 r,p,ulp,r;
}
  mov.b16         %rs128,r;           
}
	// end inline asm
	// begin inline asm
	{add.f16 %rs130,%rs125,%rs128;
}
	// end inline asm
	// begin inline asm
	{  cvt.f32.f16 %f72, %rs125;}

	// end inline asm
	// begin inline asm
	{  cvt.f32.f16 %f73, %rs130;}

	// end inline asm
	// begin inline asm
	{rcp.approx.ftz.f32 %f74, %f73;
}
	// end inline asm
	mul.f32 	%f76, %f72, %f74;
	// begin inline asm
	{  cvt.rn.f16.f32 %rs252, %f76;}

	// end inline asm
	// begin inline asm
	{abs.f16 %rs136,%rs252;
}
	// end inline asm
	mov.b16 	%rs140, 143;
	// begin inline asm
	{ .reg .pred __$temp3;
  setp.lt.f16  __$temp3, %rs136, %rs140;
  selp.u16 %rs138, 1, 0, __$temp3;}
	// end inline asm
	setp.eq.s16 	%p7, %rs138, 0;
	@%p7 bra 	$L__BB5_12;
	mov.f32 	%f77, 0f00000000;
	// begin inline asm
	{  cvt.rn.f16.f32 %rs141, %f77;}

	// end inline asm
	// begin inline asm
	{ .reg .pred __$temp3;
  setp.lt.f16  __$temp3, %rs141, %rs136;
  selp.u16 %rs142, 1, 0, __$temp3;}
	// end inline asm
	setp.eq.s16 	%p8, %rs142, 0;
	@%p8 bra 	$L__BB5_12;
	neg.f32 	%f79, %f73;
	fma.rn.f32 	%f80, %f79, %f76, %f72;
	fma.rn.f32 	%f78, %f74, %f80, %f76;
	// begin inline asm
	{  cvt.rn.f16.f32 %rs252, %f78;}

	// end inline asm
$L__BB5_12:
	// begin inline asm
	{mul.f16 %rs146,%rs13,%rs252;
}
	// end inline asm
	mov.b32 	%r9, %f2;
	mov.b32 	{%rs26, %rs25}, %r9;
	// begin inline asm
	{  cvt.f32.f16 %f81, %rs26;}

	// end inline asm
	// begin inline asm
	{  cvt.rn.f16.f32 %rs150, %f81;}

	// end inline asm
	// begin inline asm
	{neg.f16 %rs151,%rs26;
}
	// end inline asm
	// begin inline asm
	{.reg.b32         f, C, nZ;       
 .reg.b16         h,r;            
  mov.b16         h,%rs151;           
  cvt.f32.f16     f,h;            
  mov.b32         C, 0x3fb8aa3bU; 
  mov.b32         nZ, 0x80000000U;
  fma.rn.f32      f,f,C,nZ;       
  ex2.approx.ftz.f32  f,f;        
  cvt.rn.f16.f32      r,f;        
{.reg.b16 spc, ulp, p;
  mov.b16 spc,0X1F79U;
  mov.b16 ulp,0x9400U;
  set.eq.f16.f16 p,h, spc;
  fma.rn.f16 r,p,ulp,r;
}
{.reg.b16 spc, ulp, p;
  mov.b16 spc,0X25CFU;
  mov.b16 ulp,0x9400U;
  set.eq.f16.f16 p,h, spc;
  fma.rn.f16 r,p,ulp,r;
}
{.reg.b16 spc, ulp, p;
  mov.b16 spc,0XC13BU;
  mov.b16 ulp,0x0400U;
  set.eq.f16.f16 p,h, spc;
  fma.rn.f16 r,p,ulp,r;
}
{.reg.b16 spc, ulp, p;
  mov.b16 spc,0XC1EFU;
  mov.b16 ulp,0x0200U;
  set.eq.f16.f16 p,h, spc;
  fma.rn.f16 r,p,ulp,r;
}
  mov.b16         %rs153,r;           
}
	// end inline asm
	// begin inline asm
	{add.f16 %rs155,%rs150,%rs153;
}
	// end inline asm
	// begin inline asm
	{  cvt.f32.f16 %f83, %rs150;}

	// end inline asm
	// begin inline asm
	{  cvt.f32.f16 %f84, %rs155;}

	// end inline asm
	// begin inline asm
	{rcp.approx.ftz.f32 %f85, %f84;
}
	// end inline asm
	mul.f32 	%f87, %f83, %f85;
	// begin inline asm
	{  cvt.rn.f16.f32 %rs253, %f87;}

	// end inline asm
	// begin inline asm
	{abs.f16 %rs161,%rs253;
}
	// end inline asm
	mov.b16 	%rs165, 143;
	// begin inline asm
	{ .reg .pred __$temp3;
  setp.lt.f16  __$temp3, %rs161, %rs165;
  selp.u16 %rs163, 1, 0, __$temp3;}
	// end inline asm
	setp.eq.s16 	%p9, %rs163, 0;
	@%p9 bra 	$L__BB5_15;
	mov.f32 	%f88, 0f00000000;
	// begin inline asm
	{  cvt.rn.f16.f32 %rs166, %f88;}

	// end inline asm
	// begin inline asm
	{ .reg .pred __$temp3;
  setp.lt.f16  __$temp3, %rs166, %rs161;
  selp.u16 %rs167, 1, 0, __$temp3;}
	// end inline asm
	setp.eq.s16 	%p10, %rs167, 0;
	@%p10 bra 	$L__BB5_15;
	neg.f32 	%f90, %f84;
	fma.rn.f32 	%f91, %f90, %f87, %f83;
	fma.rn.f32 	%f89, %f85, %f91, %f87;
	// begin inline asm
	{  cvt.rn.f16.f32 %rs253, %f89;}

	// end inline asm
$L__BB5_15:
	// begin inline asm
	{mul.f16 %rs171,%rs26,%rs253;
}
	// end inline asm
	// begin inline asm
	{  cvt.f32.f16 %f92, %rs25;}

	// end inline asm
	// begin inline asm
	{  cvt.rn.f16.f32 %rs175, %f92;}

	// end inline asm
	// begin inline asm
	{neg.f16 %rs176,%rs25;
}
	// end inline asm
	// begin inline asm
	{.reg.b32         f, C, nZ;       
 .reg.b16         h,r;            
  mov.b16         h,%rs176;           
  cvt.f32.f16     f,h;            
  mov.b32         C, 0x3fb8aa3bU; 
  mov.b32         nZ, 0x80000000U;
  fma.rn.f32      f,f,C,nZ;       
  ex2.approx.ftz.f32  f,f;        
  cvt.rn.f16.f32      r,f;        
{.reg.b16 spc, ulp, p;
  mov.b16 spc,0X1F79U;
  mov.b16 ulp,0x9400U;
  set.eq.f16.f16 p,h, spc;
  fma.rn.f16 r,p,ulp,r;
}
{.reg.b16 spc, ulp, p;
  mov.b16 spc,0X25CFU;
  mov.b16 ulp,0x9400U;
  set.eq.f16.f16 p,h, spc;
  fma.rn.f16 r,p,ulp,r;
}
{.reg.b16 spc, ulp, p;
  mov.b16 spc,0XC13BU;
  mov.b16 ulp,0x0400U;
  set.eq.f16.f16 p,h, spc;
  fma.rn.f16 r,p,ulp,r;
}
{.reg.b16 spc, ulp, p;
  mov.b16 spc,0XC1EFU;
  mov.b16 ulp,0x0200U;
  set.eq.f16.f16 p,h, spc;
  fma.rn.f16 r,p,ulp,r;
}
  mov.b16         %rs178,r;           
}
	// end inline asm
	// begin inline asm
	{add.f16 %rs180,%rs175,%rs178;
}
	// end inline asm
	// begin inline asm
	{  cvt.f32.f16 %f94, %rs175;}

	// end inline asm
	// begin inline asm
	{  cvt.f32.f16 %f95, %rs180;}

	// end inline asm
	// begin inline asm
	{rcp.approx.ftz.f32 %f96, %f95;
}
	// end inline asm
	mul.f32 	%f98, %f94, %f96;
	// begin inline asm
	{  cvt.rn.f16.f32 %rs254, %f98;}

	// end inline asm
	// begin inline asm
	{abs.f16 %rs186,%rs254;
}
	// end inline asm
	mov.b16 	%rs190, 143;
	// begin inline asm
	{ .reg .pred __$temp3;
  setp.lt.f16  __$temp3, %rs186, %rs190;
  selp.u16 %rs188, 1, 0, __$temp3;}
	// end inline asm
	setp.eq.s16 	%p11, %rs188, 0;
	@%p11 bra 	$L__BB5_18;
	mov.f32 	%f99, 0f00000000;
	// begin inline asm
	{  cvt.rn.f16.f32 %rs191, %f99;}

	// end inline asm
	// begin inline asm
	{ .reg .pred __$temp3;
  setp.lt.f16  __$temp3, %rs191, %rs186;
  selp.u16 %rs192, 1, 0, __$temp3;}
	// end inline asm
	setp.eq.s16 	%p12, %rs192, 0;
	@%p12 bra 	$L__BB5_18;
	neg.f32 	%f101, %f95;
	fma.rn.f32 	%f102, %f101, %f98, %f94;
	fma.rn.f32 	%f100, %f96, %f102, %f98;
	// begin inline asm
	{  cvt.rn.f16.f32 %rs254, %f100;}

	// end inline asm
$L__BB5_18:
	// begin inline asm
	{mul.f16 %rs196,%rs25,%rs254;
}
	// end inline asm
	mov.b32 	%r10, %f3;
	mov.b32 	{%rs38, %rs37}, %r10;
	// begin inline asm
	{  cvt.f32.f16 %f103, %rs38;}

	// end inline asm
	// begin inline asm
	{  cvt.rn.f16.f32 %rs200, %f103;}

	// end inline asm
	// begin inline asm
	{neg.f16 %rs201,%rs38;
}
	// end inline asm
	// begin inline asm
	{.reg.b32         f, C, nZ;       
 .reg.b16         h,r;            
  mov.b16         h,%rs201;           
  cvt.f32.f16     f,h;            
  mov.b32         C, 0x3fb8aa3bU; 
  mov.b32         nZ, 0x80000000U;
  fma.rn.f32      f,f,C,nZ;       
  ex2.approx.ftz.f32  f,f;        
  cvt.rn.f16.f32      r,f;        
{.reg.b16 spc, ulp, p;
  mov.b16 spc,0X1F79U;
  mov.b16 ulp,0x9400U;
  set.eq.f16.f16 p,h, spc;
  fma.rn.f16 r,p,ulp,r;
}
{.reg.b16 spc, ulp, p;
  mov.b16 spc,0X25CFU;
  mov.b16 ulp,0x9400U;
  set.eq.f16.f16 p,h, spc;
  fma.rn.f16 r,p,ulp,r;
}
{.reg.b16 spc, ulp, p;
  mov.b16 spc,0XC13BU;
  mov.b16 ulp,0x0400U;
  set.eq.f16.f16 p,h, spc;
  fma.rn.f16 r,p,ulp,r;
}
{.reg.b16 spc, ulp, p;
  mov.b16 spc,0XC1EFU;
  mov.b16 ulp,0x0200U;
  set.eq.f16.f16 p,h, spc;
  fma.rn.f16 r,p,ulp,r;
}
  mov.b16         %rs203,r;           
}
	// end inline asm
	// begin inline asm
	{add.f16 %rs205,%rs200,%rs203;
}
	// end inline asm
	// begin inline asm
	{  cvt.f32.f16 %f105, %rs200;}

	// end inline asm
	// begin inline asm
	{  cvt.f32.f16 %f106, %rs205;}

	// end inline asm
	// begin inline asm
	{rcp.approx.ftz.f32 %f107, %f106;
}
	// end inline asm
	mul.f32 	%f109, %f105, %f107;
	// begin inline asm
	{  cvt.rn.f16.f32 %rs255, %f109;}

	// end inline asm
	// begin inline asm
	{abs.f16 %rs211,%rs255;
}
	// end inline asm
	mov.b16 	%rs215, 143;
	// begin inline asm
	{ .reg .pred __$temp3;
  setp.lt.f16  __$temp3, %rs211, %rs215;
  selp.u16 %rs213, 1, 0, __$temp3;}
	// end inline asm
	setp.eq.s16 	%p13, %rs213, 0;
	@%p13 bra 	$L__BB5_21;
	mov.f32 	%f110, 0f00000000;
	// begin inline asm
	{  cvt.rn.f16.f32 %rs216, %f110;}

	// end inline asm
	// begin inline asm
	{ .reg .pred __$temp3;
  setp.lt.f16  __$temp3, %rs216, %rs211;
  selp.u16 %rs217, 1, 0, __$temp3;}
	// end inline asm
	setp.eq.s16 	%p14, %rs217, 0;
	@%p14 bra 	$L__BB5_21;
	neg.f32 	%f112, %f106;
	fma.rn.f32 	%f113, %f112, %f109, %f105;
	fma.rn.f32 	%f111, %f107, %f113, %f109;
	// begin inline asm
	{  cvt.rn.f16.f32 %rs255, %f111;}

	// end inline asm
$L__BB5_21:
	// begin inline asm
	{mul.f16 %rs221,%rs38,%rs255;
}
	// end inline asm
	// begin inline asm
	{  cvt.f32.f16 %f114, %rs37;}

	// end inline asm
	// begin inline asm
	{  cvt.rn.f16.f32 %rs225, %f114;}

	// end inline asm
	// begin inline asm
	{neg.f16 %rs226,%rs37;
}
	// end inline asm
	// begin inline asm
	{.reg.b32         f, C, nZ;       
 .reg.b16         h,r;            
  mov.b16         h,%rs226;           
  cvt.f32.f16     f,h;            
  mov.b32         C, 0x3fb8aa3bU; 
  mov.b32         nZ, 0x80000000U;
  fma.rn.f32      f,f,C,nZ;       
  ex2.approx.ftz.f32  f,f;        
  cvt.rn.f16.f32      r,f;        
{.reg.b16 spc, ulp, p;
  mov.b16 spc,0X1F79U;
  mov.b16 ulp,0x9400U;
  set.eq.f16.f16 p,h, spc;
  fma.rn.f16 r,p,ulp,r;
}
{.reg.b16 spc, ulp, p;
  mov.b16 spc,0X25CFU;
  mov.b16 ulp,0x9400U;
  set.eq.f16.f16 p,h, spc;
  fma.rn.f16 r,p,ulp,r;
}
{.reg.b16 spc, ulp, p;
  mov.b16 spc,0XC13BU;
  mov.b16 ulp,0x0400U;
  set.eq.f16.f16 p,h, spc;
  fma.rn.f16 r,p,ulp,r;
}
{.reg.b16 spc, ulp, p;
  mov.b16 spc,0XC1EFU;
  mov.b16 ulp,0x0200U;
  set.eq.f16.f16 p,h, spc;
  fma.rn.f16 r,p,ulp,r;
}
  mov.b16         %rs228,r;           
}
	// end inline asm
	// begin inline asm
	{add.f16 %rs230,%rs225,%rs228;
}
	// end inline asm
	// begin inline asm
	{  cvt.f32.f16 %f116, %rs225;}

	// end inline asm
	// begin inline asm
	{  cvt.f32.f16 %f117, %rs230;}

	// end inline asm
	// begin inline asm
	{rcp.approx.ftz.f32 %f118, %f117;
}
	// end inline asm
	mul.f32 	%f120, %f116, %f118;
	// begin inline asm
	{  cvt.rn.f16.f32 %rs256, %f120;}

	// end inline asm
	// begin inline asm
	{abs.f16 %rs236,%rs256;
}
	// end inline asm
	mov.b16 	%rs240, 143;
	// begin inline asm
	{ .reg .pred __$temp3;
  setp.lt.f16  __$temp3, %rs236, %rs240;
  selp.u16 %rs238, 1, 0, __$temp3;}
	// end inline asm
	setp.eq.s16 	%p15, %rs238, 0;
	@%p15 bra 	$L__BB5_24;
	mov.f32 	%f121, 0f00000000;
	// begin inline asm
	{  cvt.rn.f16.f32 %rs241, %f121;}

	// end inline asm
	// begin inline asm
	{ .reg .pred __$temp3;
  setp.lt.f16  __$temp3, %rs241, %rs236;
  selp.u16 %rs242, 1, 0, __$temp3;}
	// end inline asm
	setp.eq.s16 	%p16, %rs242, 0;
	@%p16 bra 	$L__BB5_24;
	neg.f32 	%f123, %f117;
	fma.rn.f32 	%f124, %f123, %f120, %f116;
	fma.rn.f32 	%f122, %f118, %f124, %f120;
	// begin inline asm
	{  cvt.rn.f16.f32 %rs256, %f122;}

	// end inline asm
$L__BB5_24:
	// begin inline asm
	{mul.f16 %rs246,%rs37,%rs256;
}
	// end inline asm
	add.s32 	%r11, %r1, 7;
	setp.ge.s32 	%p17, %r11, %r2;
	@%p17 bra 	$L__BB5_26;
	cvta.to.global.u64 	%rd6, %rd1;
	add.s64 	%rd8, %rd6, %rd4;
	mov.b32 	%r12, {%rs71, %rs96};
	mov.b32 	%r13, {%rs121, %rs146};
	mov.b32 	%r14, {%rs221, %rs246};
	mov.b32 	%f125, %r14;
	mov.b32 	%r15, {%rs171, %rs196};
	mov.b32 	%f126, %r15;
	mov.b32 	%f127, %r13;
	mov.b32 	%f128, %r12;
	st.global.v4.f32 	[%rd8], {%f128, %f127, %f126, %f125};
$L__BB5_26:
	ret;

}


// ===== COMPILED SASS (sm_100) =====

	.target	sm_100

	.elftype	@"ET_EXEC"


//--------------------- .note.nv.tkinfo           --------------------------
	.section	.note.nv.tkinfo,"",@"SHT_NOTE"
	.sectionflags	@"SHF_NOTE_NV_TKINFO"
	.tkinfo
        /*0018*/ 	.word	0x00000002
        /*0030*/ 	.string	""
        /*0030*/ 	.string	"ptxas"
        /*0030*/ 	.string	"Cuda compilation tools, release 13.0, V13.0.88"
        /*0030*/ 	.string	"Build cuda_13.0.r13.0/compiler.36424714_0"
        /*0030*/ 	.string	"-arch sm_100 -m 64 "



//--------------------- .note.nv.cuinfo           --------------------------
	.section	.note.nv.cuinfo,"",@"SHT_NOTE"
	.sectionflags	@"SHF_NOTE_NV_CUINFO"
        /*0018*/ 	.short	0x0002
        /*001a*/ 	.short	0x0064
        /*001c*/ 	.short	0x0082
	.zero		2


//--------------------- .nv.info                  --------------------------
	.section	.nv.info,"",@"SHT_CUDA_INFO"
	.align	4


	//----- nvinfo : EIATTR_REGCOUNT
	.align		4
        /*0000*/ 	.byte	0x04, 0x2f
        /*0002*/ 	.short	(.L_1 - .L_0)
	.align		4
.L_0:
        /*0004*/ 	.word	index@(_Z17swish_fp32_kernelPfS_i)
        /*0008*/ 	.word	0x00000010


	//----- nvinfo : EIATTR_FRAME_SIZE
	.align		4
.L_1:
        /*000c*/ 	.byte	0x04, 0x11
        /*000e*/ 	.short	(.L_3 - .L_2)
	.align		4
.L_2:
        /*0010*/ 	.word	index@($__internal_1_$__cuda_sm3x_div_rn_noftz_f32_slowpath)
        /*0014*/ 	.word	0x00000000


	//----- nvinfo : EIATTR_FRAME_SIZE
	.align		4
.L_3:
        /*0018*/ 	.byte	0x04, 0x11
        /*001a*/ 	.short	(.L_5 - .L_4)
	.align		4
.L_4:
        /*001c*/ 	.word	index@(_Z17swish_fp32_kernelPfS_i)
        /*0020*/ 	.word	0x00000000


	//----- nvinfo : EIATTR_REGCOUNT
	.align		4
.L_5:
        /*0024*/ 	.byte	0x04, 0x2f
        /*0026*/ 	.short	(.L_7 - .L_6)
	.align		4
.L_6:
        /*0028*/ 	.word	index@(_Z19swish_fp32x4_kernelPfS_i)
        /*002c*/ 	.word	0x00000016


	//----- nvinfo : EIATTR_FRAME_SIZE
	.align		4
.L_7:
        /*0030*/ 	.byte	0x04, 0x11
        /*0032*/ 	.short	(.L_9 - .L_8)
	.align		4
.L_8:
        /*0034*/ 	.word	index@($__internal_0_$__cuda_sm3x_div_rn_noftz_f32_slowpath)
        /*0038*/ 	.word	0x00000000


	//----- nvinfo : EIATTR_FRAME_SIZE
	.align		4
.L_9:
        /*003c*/ 	.byte	0x04, 0x11
        /*003e*/ 	.short	(.L_11 - .L_10)
	.align		4
.L_10:
        /*0040*/ 	.word	index@(_Z19swish_fp32x4_kernelPfS_i)
        /*0044*/ 	.word	0x00000000


	//----- nvinfo : EIATTR_REGCOUNT
	.align		4
.L_11:
        /*0048*/ 	.byte	0x04, 0x2f
        /*004a*/ 	.short	(.L_13 - .L_12)
	.align		4
.L_12:
        /*004c*/ 	.word	index@(_Z17swish_fp16_kernelP6__halfS0_i)
        /*0050*/ 	.word	0x0000000c


	//----- nvinfo : EIATTR_FRAME_SIZE
	.align		4
.L_13:
        /*0054*/ 	.byte	0x04, 0x11
        /*0056*/ 	.short	(.L_15 - .L_14)
	.align		4
.L_14:
        /*0058*/ 	.word	index@(_Z17swish_fp16_kernelP6__halfS0_i)
        /*005c*/ 	.word	0x00000000


	//----- nvinfo : EIATTR_REGCOUNT
	.align		4
.L_15:
        /*0060*/ 	.byte	0x04, 0x2f
        /*0062*/ 	.short	(.L_17 - .L_16)
	.align		4
.L_16:
        /*0064*/ 	.word	index@(_Z19swish_fp16x2_kernelP6__halfS0_i)
        /*0068*/ 	.word	0x00000012


	//----- nvinfo : EIATTR_FRAME_SIZE
	.align		4
.L_17:
        /*006c*/ 	.byte	0x04, 0x11
        /*006e*/ 	.short	(.L_19 - .L_18)
	.align		4
.L_18:
        /*0070*/ 	.word	index@(_Z19swish_fp16x2_kernelP6__halfS0_i)
        /*0074*/ 	.word	0x00000000


	//----- nvinfo : EIATTR_REGCOUNT
	.align		4
.L_19:
        /*0078*/ 	.byte	0x04, 0x2f
        /*007a*/ 	.short	(.L_21 - .L_20)
	.align		4
.L_20:
        /*007c*/ 	.word	index@(_Z18swish_f16x8_kernelP6__halfS0_i)
        /*0080*/ 	.word	0x00000022


	//----- nvinfo : EIATTR_FRAME_SIZE
	.align		4
.L_21:
        /*0084*/ 	.byte	0x04, 0x11
        /*0086*/ 	.short	(.L_23 - .L_22)
	.align		4
.L_22:
        /*0088*/ 	.word	index@(_Z18swish_f16x8_kernelP6__halfS0_i)
        /*008c*/ 	.word	0x00000000


	//----- nvinfo : EIATTR_REGCOUNT
	.align		4
.L_23:
        /*0090*/ 	.byte	0x04, 0x2f
        /*0092*/ 	.short	(.L_25 - .L_24)
	.align		4
.L_24:
        /*0094*/ 	.word	index@(_Z23swish_f16x8_pack_kernelP6__halfS0_i)
        /*0098*/ 	.word	0x00000022


	//----- nvinfo : EIATTR_FRAME_SIZE
	.align		4
.L_25:
        /*009c*/ 	.byte	0x04, 0x11
        /*009e*/ 	.short	(.L_27 - .L_26)
	.align		4
.L_26:
        /*00a0*/ 	.word	index@(_Z23swish_f16x8_pack_kernelP6__halfS0_i)
        /*00a4*/ 	.word	0x00000000


	//----- nvinfo : EIATTR_MIN_STACK_SIZE
	.align		4
.L_27:
        /*00a8*/ 	.byte	0x04, 0x12
        /*00aa*/ 	.short	(.L_29 - .L_28)
	.align		4
.L_28:
        /*00ac*/ 	.word	index@(_Z23swish_f16x8_pack_kernelP6__halfS0_i)
        /*00b0*/ 	.word	0x00000000


	//----- nvinfo : EIATTR_MIN_STACK_SIZE
	.align		4
.L_29:
        /*00b4*/ 	.byte	0x04, 0x12
        /*00b6*/ 	.short	(.L_31 - .L_30)
	.align		4
.L_30:
        /*00b8*/ 	.word	index@(_Z18swish_f16x8_kernelP6__halfS0_i)
        /*00bc*/ 	.word	0x00000000


	//----- nvinfo : EIATTR_MIN_STACK_SIZE
	.align		4
.L_31:
        /*00c0*/ 	.byte	0x04, 0x12
        /*00c2*/ 	.short	(.L_33 - .L_32)
	.align		4
.L_32:
        /*00c4*/ 	.word	index@(_Z19swish_fp16x2_kernelP6__halfS0_i)
        /*00c8*/ 	.word	0x00000000


	//----- nvinfo : EIATTR_MIN_STACK_SIZE
	.align		4
.L_33:
        /*00cc*/ 	.byte	0x04, 0x12
        /*00ce*/ 	.short	(.L_35 - .L_34)
	.align		4
.L_34:
        /*00d0*/ 	.word	index@(_Z17swish_fp16_kernelP6__halfS0_i)
        /*00d4*/ 	.word	0x00000000


	//----- nvinfo : EIATTR_MIN_STACK_SIZE
	.align		4
.L_35:
        /*00d8*/ 	.byte	0x04, 0x12
        /*00da*/ 	.short	(.L_37 - .L_36)
	.align		4
.L_36:
        /*00dc*/ 	.word	index@(_Z19swish_fp32x4_kernelPfS_i)
        /*00e0*/ 	.word	0x00000000


	//----- nvinfo : EIATTR_MIN_STACK_SIZE
	.align		4
.L_37:
        /*00e4*/ 	.byte	0x04, 0x12
        /*00e6*/ 	.short	(.L_39 - .L_38)
	.align		4
.L_38:
        /*00e8*/ 	.word	index@(_Z17swish_fp32_kernelPfS_i)
        /*00ec*/ 	.word	0x00000000
.L_39:


//--------------------- .nv.compat                --------------------------
	.section	.nv.compat,"",@"SHT_CUDA_COMPAT_INFO"
	.align	4
        /*0000*/ 	.byte	0x02, 0x09, 0x00, 0x00, 0x02, 0x02, 0x01, 0x00, 0x02, 0x05, 0x05, 0x00, 0x03, 0x07, 0x01, 0x01
        /*0010*/ 	.byte	0x02, 0x03, 0x00, 0x00, 0x02, 0x06, 0x01, 0x00, 0x04, 0x0b, 0x08, 0x00, 0x01, 0x00, 0x00, 0x00
        /*0020*/ 	.byte	0x00, 0x00, 0x00, 0x00


//--------------------- .nv.info._Z23swish_f16x8_pack_kernelP6__halfS0_i --------------------------
	.section	.nv.info._Z23swish_f16x8_pack_kernelP6__halfS0_i,"",@"SHT_CUDA_INFO"
	.sectionflags	@""
	.align	4


	//----- nvinfo : EIATTR_CUDA_API_VERSION
	.align		4
        /*0000*/ 	.byte	0x04, 0x37
        /*0002*/ 	.short	(.L_41 - .L_40)
.L_40:
        /*0004*/ 	.word	0x00000082


	//----- nvinfo : EIATTR_KPARAM_INFO
	.align		4
.L_41:
        /*0008*/ 	.byte	0x04, 0x17
        /*000a*/ 	.short	(.L_43 - .L_42)
.L_42:
        /*000c*/ 	.word	0x00000000
        /*0010*/ 	.short	0x0002
        /*0012*/ 	.short	0x0010
        /*0014*/ 	.byte	0x00, 0xf0, 0x11, 0x00


	//----- nvinfo : EIATTR_KPARAM_INFO
	.align		4
.L_43:
        /*0018*/ 	.byte	0x04, 0x17
        /*001a*/ 	.short	(.L_45 - .L_44)
.L_44:
        /*001c*/ 	.word	0x00000000
        /*0020*/ 	.short	0x0001
        /*0022*/ 	.short	0x0008
        /*0024*/ 	.byte	0x00, 0xf5, 0x21, 0x00


	//----- nvinfo : EIATTR_KPARAM_INFO
	.align		4
.L_45:
        /*0028*/ 	.byte	0x04, 0x17
        /*002a*/ 	.short	(.L_47 - .L_46)
.L_46:
        /*002c*/ 	.word	0x00000000
        /*0030*/ 	.short	0x0000
        /*0032*/ 	.short	0x0000
        /*0034*/ 	.byte	0x00, 0xf5, 0x21, 0x00


	//----- nvinfo : EIATTR_SPARSE_MMA_MASK
	.align		4
.L_47:
        /*0038*/ 	.byte	0x03, 0x50
        /*003a*/ 	.short	0x0000


	//----- nvinfo : EIATTR_MAXREG_COUNT
	.align		4
        /*003c*/ 	.byte	0x03, 0x1b
        /*003e*/ 	.short	0x00ff


	//----- nvinfo : EIATTR_MERCURY_ISA_VERSION
	.align		4
        /*0040*/ 	.byte	0x03, 0x5f
        /*0042*/ 	.short	0x0101


	//----- nvinfo : EIATTR_VRC_CTA_INIT_COUNT
	.align		4
        /*0044*/ 	.byte	0x02, 0x4a
	.zero		1
	.zero		1


	//----- nvinfo : EIATTR_EXIT_INSTR_OFFSETS
	.align		4
        /*0048*/ 	.byte	0x04, 0x1c
        /*004a*/ 	.short	(.L_49 - .L_48)


	//   ....[0]....
.L_48:
        /*004c*/ 	.word	0x00000e00


	//   ....[1]....
        /*0050*/ 	.word	0x00000f90


	//----- nvinfo : EIATTR_CBANK_PARAM_SIZE
	.align		4
.L_49:
        /*0054*/ 	.byte	0x03, 0x19
        /*0056*/ 	.short	0x0014


	//----- nvinfo : EIATTR_PARAM_CBANK
	.align		4
        /*0058*/ 	.byte	0x04, 0x0a
        /*005a*/ 	.short	(.L_51 - .L_50)
	.align		4
.L_50:
        /*005c*/ 	.word	index@(.nv.constant0._Z23swish_f16x8_pack_kernelP6__halfS0_i)
        /*0060*/ 	.short	0x0380
        /*0062*/ 	.short	0x0014


	//----- nvinfo : EIATTR_SW_WAR
	.align		4
.L_51:
        /*0064*/ 	.byte	0x04, 0x36
        /*0066*/ 	.short	(.L_53 - .L_52)
.L_52:
        /*0068*/ 	.word	0x00000008
.L_53:


//--------------------- .nv.info._Z18swish_f16x8_kernelP6__halfS0_i --------------------------
	.section	.nv.info._Z18swish_f16x8_kernelP6__halfS0_i,"",@"SHT_CUDA_INFO"
	.sectionflags	@""
	.align	4


	//----- nvinfo : EIATTR_CUDA_API_VERSION
	.align		4
        /*0000*/ 	.byte	0x04, 0x37
        /*0002*/ 	.short	(.L_55 - .L_54)
.L_54:
        /*0004*/ 	.word	0x00000082


	//----- nvinfo : EIATTR_KPARAM_INFO
	.align		4
.L_55:
        /*0008*/ 	.byte	0x04, 0x17
        /*000a*/ 	.short	(.L_57 - .L_56)
.L_56:
        /*000c*/ 	.word	0x00000000
        /*0010*/ 	.short	0x0002
        /*0012*/ 	.short	0x0010
        /*0014*/ 	.byte	0x00, 0xf0, 0x11, 0x00


	//----- nvinfo : EIATTR_KPARAM_INFO
	.align		4
.L_57:
        /*0018*/ 	.byte	0x04, 0x17
        /*001a*/ 	.short	(.L_59 - .L_58)
.L_58:
        /*001c*/ 	.word	0x00000000
        /*0020*/ 	.short	0x0001
        /*0022*/ 	.short	0x0008
        /*0024*/ 	.byte	0x00, 0xf5, 0x21, 0x00


	//----- nvinfo : EIATTR_KPARAM_INFO
	.align		4
.L_59:
        /*0028*/ 	.byte	0x04, 0x17
        /*002a*/ 	.short	(.L_61 - .L_60)
.L_60:
        /*002c*/ 	.word	0x00000000
        /*0030*/ 	.short	0x0000
        /*0032*/ 	.short	0x0000
        /*0034*/ 	.byte	0x00, 0xf5, 0x21, 0x00


	//----- nvinfo : EIATTR_SPARSE_MMA_MASK
	.align		4
.L_61:
        /*0038*/ 	.byte	0x03, 0x50
        /*003a*/ 	.short	0x0000


	//----- nvinfo : EIATTR_MAXREG_COUNT
	.align		4
        /*003c*/ 	.byte	0x03, 0x1b
        /*003e*/ 	.short	0x00ff


	//----- nvinfo : EIATTR_MERCURY_ISA_VERSION
	.align		4
        /*0040*/ 	.byte	0x03, 0x5f
        /*0042*/ 	.short	0x0101


	//----- nvinfo : EIATTR_VRC_CTA_INIT_COUNT
	.align		4
        /*0044*/ 	.byte	0x02, 0x4a
	.zero		1
	.zero		1


	//----- nvinfo : EIATTR_EXIT_INSTR_OFFSETS
	.align		4
        /*0048*/ 	.byte	0x04, 0x1c
        /*004a*/ 	.short	(.L_63 - .L_62)


	//   ....[0]....
.L_62:
        /*004c*/ 	.word	0x00000fd0


	//   ....[1]....
        /*0050*/ 	.word	0x00001000


	//----- nvinfo : EIATTR_CBANK_PARAM_SIZE
	.align		4
.L_63:
        /*0054*/ 	.byte	0x03, 0x19
        /*0056*/ 	.short	0x0014


	//----- nvinfo : EIATTR_PARAM_CBANK
	.align		4
        /*0058*/ 	.byte	0x04, 0x0a
        /*005a*/ 	.short	(.L_65 - .L_64)
	.align		4
.L_64:
        /*005c*/ 	.word	index@(.nv.constant0._Z18swish_f16x8_kernelP6__halfS0_i)
        /*0060*/ 	.short	0x0380
        /*0062*/ 	.short	0x0014


	//----- nvinfo : EIATTR_SW_WAR
	.align		4
.L_65:
        /*0064*/ 	.byte	0x04, 0x36
        /*0066*/ 	.short	(.L_67 - .L_66)
.L_66:
        /*0068*/ 	.word	0x00000008
.L_67:


//--------------------- .nv.info._Z19swish_fp16x2_kernelP6__halfS0_i --------------------------
	.section	.nv.info._Z19swish_fp16x2_kernelP6__halfS0_i,"",@"SHT_CUDA_INFO"
	.sectionflags	@""
	.align	4


	//----- nvinfo : EIATTR_CUDA_API_VERSION
	.align		4
        /*0000*/ 	.byte	0x04, 0x37
        /*0002*/ 	.short	(.L_69 - .L_68)
.L_68:
        /*0004*/ 	.word	0x00000082


	//----- nvinfo : EIATTR_KPARAM_INFO
	.align		4
.L_69:
        /*0008*/ 	.byte	0x04, 0x17
        /*000a*/ 	.short	(.L_71 - .L_70)
.L_70:
        /*000c*/ 	.word	0x00000000
        /*0010*/ 	.short	0x0002
        /*0012*/ 	.short	0x0010
        /*0014*/ 	.byte	0x00, 0xf0, 0x11, 0x00


	//----- nvinfo : EIATTR_KPARAM_INFO
	.align		4
.L_71:
        /*0018*/ 	.byte	0x04, 0x17
        /*001a*/ 	.short	(.L_73 - .L_72)
.L_72:
        /*001c*/ 	.word	0x00000000
        /*0020*/ 	.short	0x0001
        /*0022*/ 	.short	0x0008
        /*0024*/ 	.byte	0x00, 0xf5, 0x21, 0x00


	//----- nvinfo : EIATTR_KPARAM_INFO
	.align		4
.L_73:
        /*0028*/ 	.byte	0x04, 0x17
        /*002a*/ 	.short	(.L_75 - .L_74)
.L_74:
        /*002c*/ 	.word	0x00000000
        /*0030*/ 	.short	0x0000
        /*0032*/ 	.short	0x0000
        /*0034*/ 	.byte	0x00, 0xf5, 0x21, 0x00


	//----- nvinfo : EIATTR_SPARSE_MMA_MASK
	.align		4
.L_75:
        /*0038*/ 	.byte	0x03, 0x50
        /*003a*/ 	.short	0x0000


	//----- nvinfo : EIATTR_MAXREG_COUNT
	.align		4
        /*003c*/ 	.byte	0x03, 0x1b
        /*003e*/ 	.short	0x00ff


	//----- nvinfo : EIATTR_MERCURY_ISA_VERSION
	.align		4
        /*0040*/ 	.byte	0x03, 0x5f
        /*0042*/ 	.short	0x0101


	//----- nvinfo : EIATTR_VRC_CTA_INIT_COUNT
	.align		4
        /*0044*/ 	.byte	0x02, 0x4a
	.zero		1
	.zero		1


	//----- nvinfo : EIATTR_EXIT_INSTR_OFFSETS
	.align		4
        /*0048*/ 	.byte	0x04, 0x1c
        /*004a*/ 	.short	(.L_77 - .L_76)


	//   ....[0]....
.L_76:
        /*004c*/ 	.word	0x00000080


	//   ....[1]....
        /*0050*/ 	.word	0x00000490


	//----- nvinfo : EIATTR_CBANK_PARAM_SIZE
	.align		4
.L_77:
        /*0054*/ 	.byte	0x03, 0x19
        /*0056*/ 	.short	0x0014


	//----- nvinfo : EIATTR_PARAM_CBANK
	.align		4
        /*0058*/ 	.byte	0x04, 0x0a
        /*005a*/ 	.short	(.L_79 - .L_78)
	.align		4
.L_78:
        /*005c*/ 	.word	index@(.nv.constant0._Z19swish_fp16x2_kernelP6__halfS0_i)
        /*0060*/ 	.short	0x0380
        /*0062*/ 	.short	0x0014


	//----- nvinfo : EIATTR_SW_WAR
	.align		4
.L_79:
        /*0064*/ 	.byte	0x04, 0x36
        /*0066*/ 	.short	(.L_81 - .L_80)
.L_80:
        /*0068*/ 	.word	0x00000008
.L_81:


//--------------------- .nv.info._Z17swish_fp16_kernelP6__halfS0_i --------------------------
	.section	.nv.info._Z17swish_fp16_kernelP6__halfS0_i,"",@"SHT_CUDA_INFO"
	.sectionflags	@""
	.align	4


	//----- nvinfo : EIATTR_CUDA_API_VERSION
	.align		4
        /*0000*/ 	.byte	0x04, 0x37
        /*0002*/ 	.short	(.L_83 - .L_82)
.L_82:
        /*0004*/ 	.word	0x00000082


	//----- nvinfo : EIATTR_KPARAM_INFO
	.align		4
.L_83:
        /*0008*/ 	.byte	0x04, 0x17
        /*000a*/ 	.short	(.L_85 - .L_84)
.L_84:
        /*000c*/ 	.word	0x00000000
        /*0010*/ 	.short	0x0002
        /*0012*/ 	.short	0x0010
        /*0014*/ 	.byte	0x00, 0xf0, 0x11, 0x00


	//----- nvinfo : EIATTR_KPARAM_INFO
	.align		4
.L_85:
        /*0018*/ 	.byte	0x04, 0x17
        /*001a*/ 	.short	(.L_87 - .L_86)
.L_86:
        /*001c*/ 	.word	0x00000000
        /*0020*/ 	.short	0x0001
        /*0022*/ 	.short	0x0008
        /*0024*/ 	.byte	0x00, 0xf5, 0x21, 0x00


	//----- nvinfo : EIATTR_KPARAM_INFO
	.align		4
.L_87:
        /*0028*/ 	.byte	0x04, 0x17
        /*002a*/ 	.short	(.L_89 - .L_88)
.L_88:
        /*002c*/ 	.word	0x00000000
        /*0030*/ 	.short	0x0000
        /*0032*/ 	.short	0x0000
        /*0034*/ 	.byte	0x00, 0xf5, 0x21, 0x00


	//----- nvinfo : EIATTR_SPARSE_MMA_MASK
	.align		4
.L_89:
        /*0038*/ 	.byte	0x03, 0x50
        /*003a*/ 	.short	0x0000


	//----- nvinfo : EIATTR_MAXREG_COUNT
	.align		4
        /*003c*/ 	.byte	0x03, 0x1b
        /*003e*/ 	.short	0x00ff


	//----- nvinfo : EIATTR_MERCURY_ISA_VERSION
	.align		4
        /*0040*/ 	.byte	0x03, 0x5f
        /*0042*/ 	.short	0x0101


	//----- nvinfo : EIATTR_VRC_CTA_INIT_COUNT
	.align		4
        /*0044*/ 	.byte	0x02, 0x4a
	.zero		1
	.zero		1


	//----- nvinfo : EIATTR_EXIT_INSTR_OFFSETS
	.align		4
        /*0048*/ 	.byte	0x04, 0x1c
        /*004a*/ 	.short	(.L_91 - .L_90)


	//   ....[0]....
.L_90:
        /*004c*/ 	.word	0x00000070


	//   ....[1]....
        /*0050*/ 	.word	0x000002b0


	//----- nvinfo : EIATTR_CBANK_PARAM_SIZE
	.align		4
.L_91:
        /*0054*/ 	.byte	0x03, 0x19
        /*0056*/ 	.short	0x0014


	//----- nvinfo : EIATTR_PARAM_CBANK
	.align		4
        /*0058*/ 	.byte	0x04, 0x0a
        /*005a*/ 	.short	(.L_93 - .L_92)
	.align		4
.L_92:
        /*005c*/ 	.word	index@(.nv.constant0._Z17swish_fp16_kernelP6__halfS0_i)
        /*0060*/ 	.short	0x0380
        /*0062*/ 	.short	0x0014


	//----- nvinfo : EIATTR_SW_WAR
	.align		4
.L_93:
        /*0064*/ 	.byte	0x04, 0x36
        /*0066*/ 	.short	(.L_95 - .L_94)
.L_94:
        /*0068*/ 	.word	0x00000008
.L_95:


//--------------------- .nv.info._Z19swish_fp32x4_kernelPfS_i --------------------------
	.section	.nv.info._Z19swish_fp32x4_kernelPfS_i,"",@"SHT_CUDA_INFO"
	.sectionflags	@""
	.align	4


	//----- nvinfo : EIATTR_CUDA_API_VERSION
	.align		4
        /*0000*/ 	.byte	0x04, 0x37
        /*0002*/ 	.short	(.L_97 - .L_96)
.L_96:
        /*0004*/ 	.word	0x00000082


	//----- nvinfo : EIATTR_KPARAM_INFO
	.align		4
.L_97:
        /*0008*/ 	.byte	0x04, 0x17
        /*000a*/ 	.short	(.L_99 - .L_98)
.L_98:
        /*000c*/ 	.word	0x00000000
        /*0010*/ 	.short	0x0002
        /*0012*/ 	.short	0x0010
        /*0014*/ 	.byte	0x00, 0xf0, 0x11, 0x00


	//----- nvinfo : EIATTR_KPARAM_INFO
	.align		4
.L_99:
        /*0018*/ 	.byte	0x04, 0x17
        /*001a*/ 	.short	(.L_101 - .L_100)
.L_100:
        /*001c*/ 	.word	0x00000000
        /*0020*/ 	.short	0x0001
        /*0022*/ 	.short	0x0008
        /*0024*/ 	.byte	0x00, 0xf5, 0x21, 0x00


	//----- nvinfo : EIATTR_KPARAM_INFO
	.align		4
.L_101:
        /*0028*/ 	.byte	0x04, 0x17
        /*002a*/ 	.short	(.L_103 - .L_102)
.L_102:
        /*002c*/ 	.word	0x00000000
        /*0030*/ 	.short	0x0000
        /*0032*/ 	.short	0x0000
        /*0034*/ 	.byte	0x00, 0xf5, 0x21, 0x00


	//----- nvinfo : EIATTR_SPARSE_MMA_MASK
	.align		4
.L_103:
        /*0038*/ 	.byte	0x03, 0x50
        /*003a*/ 	.short	0x0000


	//----- nvinfo : EIATTR_MAXREG_COUNT
	.align		4
        /*003c*/ 	.byte	0x03, 0x1b
        /*003e*/ 	.short	0x00ff


	//----- nvinfo : EIATTR_MERCURY_ISA_VERSION
	.align		4
        /*0040*/ 	.byte	0x03, 0x5f
        /*0042*/ 	.short	0x0101


	//----- nvinfo : EIATTR_VRC_CTA_INIT_COUNT
	.align		4
        /*0044*/ 	.byte	0x02, 0x4a
	.zero		1
	.zero		1


	//----- nvinfo : EIATTR_EXIT_INSTR_OFFSETS
	.align		4
        /*0048*/ 	.byte	0x04, 0x1c
        /*004a*/ 	.short	(.L_105 - .L_104)


	//   ....[0]....
.L_104:
        /*004c*/ 	.word	0x00000080


	//   ....[1]....
        /*0050*/ 	.word	0x000006f0


	//----- nvinfo : EIATTR_CRS_STACK_SIZE
	.align		4
.L_105:
        /*0054*/ 	.byte	0x04, 0x1e
        /*0056*/ 	.short	(.L_107 - .L_106)
.L_106:
        /*0058*/ 	.word	0x00000000


	//----- nvinfo : EIATTR_CBANK_PARAM_SIZE
	.align		4
.L_107:
        /*005c*/ 	.byte	0x03, 0x19
        /*005e*/ 	.short	0x0014


	//----- nvinfo : EIATTR_PARAM_CBANK
	.align		4
        /*0060*/ 	.byte	0x04, 0x0a
        /*0062*/ 	.short	(.L_109 - .L_108)
	.align		4
.L_108:
        /*0064*/ 	.word	index@(.nv.constant0._Z19swish_fp32x4_kernelPfS_i)
        /*0068*/ 	.short	0x0380
        /*006a*/ 	.short	0x0014


	//----- nvinfo : EIATTR_SW_WAR
	.align		4
.L_109:
        /*006c*/ 	.byte	0x04, 0x36
        /*006e*/ 	.short	(.L_111 - .L_110)
.L_110:
        /*0070*/ 	.word	0x00000008
.L_111:


//--------------------- .nv.info._Z17swish_fp32_kernelPfS_i --------------------------
	.section	.nv.info._Z17swish_fp32_kernelPfS_i,"",@"SHT_CUDA_INFO"
	.sectionflags	@""
	.align	4


	//----- nvinfo : EIATTR_CUDA_API_VERSION
	.align		4
        /*0000*/ 	.byte	0x04, 0x37
        /*0002*/ 	.short	(.L_113 - .L_112)
.L_112:
        /*0004*/ 	.word	0x00000082


	//----- nvinfo : EIATTR_KPARAM_INFO
	.align		4
.L_113:
        /*0008*/ 	.byte	0x04, 0x17
        /*000a*/ 	.short	(.L_115 - .L_114)
.L_114:
        /*000c*/ 	.word	0x00000000
        /*0010*/ 	.short	0x0002
        /*0012*/ 	.short	0x0010
        /*0014*/ 	.byte	0x00, 0xf0, 0x11, 0x00


	//----- nvinfo : EIATTR_KPARAM_INFO
	.align		4
.L_115:
        /*0018*/ 	.byte	0x04, 0x17
        /*001a*/ 	.short	(.L_117 - .L_116)
.L_116:
        /*001c*/ 	.word	0x00000000
        /*0020*/ 	.short	0x0001
        /*0022*/ 	.short	0x0008
        /*0024*/ 	.byte	0x00, 0xf5, 0x21, 0x00


	//----- nvinfo : EIATTR_KPARAM_INFO
	.align		4
.L_117:
        /*0028*/ 	.byte	0x04, 0x17
        /*002a*/ 	.short	(.L_119 - .L_118)
.L_118:
        /*002c*/ 	.word	0x00000000
        /*0030*/ 	.short	0x0000
        /*0032*/ 	.short	0x0000
        /*0034*/ 	.byte	0x00, 0xf5, 0x21, 0x00


	//----- nvinfo : EIATTR_SPARSE_MMA_MASK
	.align		4
.L_119:
        /*0038*/ 	.byte	0x03, 0x50
        /*003a*/ 	.short	0x0000


	//----- nvinfo : EIATTR_MAXREG_COUNT
	.align		4
        /*003c*/ 	.byte	0x03, 0x1b
        /*003e*/ 	.short	0x00ff


	//----- nvinfo : EIATTR_MERCURY_ISA_VERSION
	.align		4
        /*0040*/ 	.byte	0x03, 0x5f
        /*0042*/ 	.short	0x0101


	//----- nvinfo : EIATTR_VRC_CTA_INIT_COUNT
	.align		4
        /*0044*/ 	.byte	0x02, 0x4a
	.zero		1
	.zero		1


	//----- nvinfo : EIATTR_EXIT_INSTR_OFFSETS
	.align		4
        /*0048*/ 	.byte	0x04, 0x1c
        /*004a*/ 	.short	(.L_121 - .L_120)


	//   ....[0]....
.L_120:
        /*004c*/ 	.word	0x00000070


	//   ....[1]....
        /*0050*/ 	.word	0x00000260


	//----- nvinfo : EIATTR_CRS_STACK_SIZE
	.align		4
.L_121:
        /*0054*/ 	.byte	0x04, 0x1e
        /*0056*/ 	.short	(.L_123 - .L_122)
.L_122:
        /*0058*/ 	.word	0x00000000


	//----- nvinfo : EIATTR_CBANK_PARAM_SIZE
	.align		4
.L_123:
        /*005c*/ 	.byte	0x03, 0x19
        /*005e*/ 	.short	0x0014


	//----- nvinfo : EIATTR_PARAM_CBANK
	.align		4
        /*0060*/ 	.byte	0x04, 0x0a
        /*0062*/ 	.short	(.L_125 - .L_124)
	.align		4
.L_124:
        /*0064*/ 	.word	index@(.nv.constant0._Z17swish_fp32_kernelPfS_i)
        /*0068*/ 	.short	0x0380
        /*006a*/ 	.short	0x0014


	//----- nvinfo : EIATTR_SW_WAR
	.align		4
.L_125:
        /*006c*/ 	.byte	0x04, 0x36
        /*006e*/ 	.short	(.L_127 - .L_126)
.L_126:
        /*0070*/ 	.word	0x00000008
.L_127:


//--------------------- .nv.callgraph             --------------------------
	.section	.nv.callgraph,"",@"SHT_CUDA_CALLGRAPH"
	.align	4
	.sectionentsize	8
	.align		4
        /*0000*/ 	.word	0x00000000
	.align		4
        /*0004*/ 	.word	0xffffffff
	.align		4
        /*0008*/ 	.word	0x00000000
	.align		4
        /*000c*/ 	.word	0xfffffffe
	.align		4
        /*0010*/ 	.word	0x00000000
	.align		4
        /*0014*/ 	.word	0xfffffffd
	.align		4
        /*0018*/ 	.word	0x00000000
	.align		4
        /*001c*/ 	.word	0xfffffffc


//--------------------- .text._Z23swish_f16x8_pack_kernelP6__halfS0_i --------------------------
	.section	.text._Z23swish_f16x8_pack_kernelP6__halfS0_i,"ax",@progbits
	.align	128
        .global         _Z23swish_f16x8_pack_kernelP6__halfS0_i
        .type           _Z23swish_f16x8_pack_kernelP6__halfS0_i,@function
        .size           _Z23swish_f16x8_pack_kernelP6__halfS0_i,(.L_x_40 - _Z23swish_f16x8_pack_kernelP6__halfS0_i)
        .other          _Z23swish_f16x8_pack_kernelP6__halfS0_i,@"STO_CUDA_ENTRY STV_DEFAULT"
_Z23swish_f16x8_pack_kernelP6__halfS0_i:
.text._Z23swish_f16x8_pack_kernelP6__halfS0_i:
[----:B------:R-:W-:Y:S01]  /*0000*/  LDC R1, c[0x0][0x37c] ;  /* 0x0000df00ff017b82 */ /* 0x000fe20000000800 */
[----:B------:R-:W0:Y:S07]  /*0010*/  S2R R3, SR_TID.X ;  /* 0x0000000000037919 */ /* 0x000e2e0000002100 */
[----:B------:R-:W0:Y:S01]  /*0020*/  S2UR UR6, SR_CTAID.X ;  /* 0x00000000000679c3 */ /* 0x000e220000002500 */
[----:B------:R-:W1:Y:S07]  /*0030*/  LDCU.64 UR4, c[0x0][0x358] ;  /* 0x00006b00ff0477ac */ /* 0x000e6e0008000a00 */
[----:B------:R-:W0:Y:S08]  /*0040*/  LDC R30, c[0x0][0x360] ;  /* 0x0000d800ff1e7b82 */ /* 0x000e300000000800 */
[----:B------:R-:W2:Y:S01]  /*0050*/  LDC.64 R8, c[0x0][0x380] ;  /* 0x0000e000ff087b82 */ /* 0x000ea20000000a00 */
[----:B0-----:R-:W-:Y:S01]  /*0060*/  IMAD R30, R30, UR6, R3 ;  /* 0x000000061e1e7c24 */ /* 0x001fe2000f8e0203 */
[----:B------:R-:W0:Y:S04]  /*0070*/  LDCU UR6, c[0x0][0x390] ;  /* 0x00007200ff0677ac */ /* 0x000e280008000800 */
[----:B------:R-:W-:-:S05]  /*0080*/  SHF.L.U32 R30, R30, 0x3, RZ ;  /* 0x000000031e1e7819 */ /* 0x000fca00000006ff */
[----:B--2---:R-:W-:-:S06]  /*0090*/  IMAD.WIDE R8, R30, 0x2, R8 ;  /* 0x000000021e087825 */ /* 0x004fcc00078e0208 */
[----:B-1----:R-:W2:Y:S02]  /*00a0*/  LDG.E.128 R8, desc[UR4][R8.64] ;  /* 0x0000000408087981 */ /* 0x002ea4000c1e1d00 */
[--C-:B--2---:R-:W-:Y:S01]  /*00b0*/  HADD2.F32 R2, -RZ, -R8.reuse.H1_H1 ;  /* 0xb0000008ff027230 */ /* 0x104fe20000004100 */
[C---:B------:R-:W-:Y:S01]  /*00c0*/  HSETP2.EQ.AND P0, P1, -R8.reuse.H0_H0, 0.0226898193359375, 0.007297515869140625, PT ;  /* 0x25cf1f7908007434 */ /* 0x040fe20003902900 */
[--C-:B------:R-:W-:Y:S01]  /*00d0*/  HADD2.F32 R0, -RZ, -R8.reuse.H0_H0 ;  /* 0xa0000008ff007230 */ /* 0x100fe20000004100 */
[----:B------:R-:W-:Y:S01]  /*00e0*/  HSETP2.EQ.AND P2, P4, -R8.H1_H1, 0.0226898193359375, 0.007297515869140625, PT ;  /* 0x25cf1f7908007434 */ /* 0x000fe20003c42d00 */
[--C-:B------:R-:W-:Y:S02]  /*00f0*/  HADD2.F32 R20, -RZ, R8.reuse.H1_H1 ;  /* 0x30000008ff147230 */ /* 0x100fe40000004100 */
[----:B------:R-:W-:Y:S01]  /*0100*/  FFMA R4, R2, 1.4426950216293334961, -RZ ;  /* 0x3fb8aa3b02047823 */ /* 0x000fe200000008ff */
[--C-:B------:R-:W-:Y:S02]  /*0110*/  HADD2.F32 R2, -RZ, -R9.reuse.H1_H1 ;  /* 0xb0000009ff027230 */ /* 0x100fe40000004100 */
[----:B------:R-:W-:Y:S01]  /*0120*/  FFMA R3, R0, 1.4426950216293334961, -RZ ;  /* 0x3fb8aa3b00037823 */ /* 0x000fe200000008ff */
[----:B------:R-:W-:Y:S01]  /*0130*/  HADD2.F32 R0, -RZ, -R9.H0_H0 ;  /* 0xa0000009ff007230 */ /* 0x000fe20000004100 */
[----:B------:R-:W1:Y:S01]  /*0140*/  MUFU.EX2 R13, R4 ;  /* 0x00000004000d7308 */ /* 0x000e620000000800 */
[----:B------:R-:W-:-:S02]  /*0150*/  HADD2.F32 R18, -RZ, R8.H0_H0 ;  /* 0x20000008ff127230 */ /* 0x000fc40000004100 */
[----:B------:R-:W-:Y:S01]  /*0160*/  FFMA R5, R2, 1.4426950216293334961, -RZ ;  /* 0x3fb8aa3b02057823 */ /* 0x000fe200000008ff */
[--C-:B------:R-:W-:Y:S02]  /*0170*/  HADD2.F32 R2, -RZ, -R10.reuse.H1_H1 ;  /* 0xb000000aff027230 */ /* 0x100fe40000004100 */
[----:B------:R-:W-:Y:S01]  /*0180*/  FFMA R6, R0, 1.4426950216293334961, -RZ ;  /* 0x3fb8aa3b00067823 */ /* 0x000fe200000008ff */
[--C-:B------:R-:W-:Y:S02]  /*0190*/  HADD2.F32 R0, -RZ, -R10.reuse.H0_H0 ;  /* 0xa000000aff007230 */ /* 0x100fe40000004100 */
[----:B------:R-:W-:Y:S02]  /*01a0*/  HADD2.F32 R15, -RZ, R9.H0_H0 ;  /* 0x20000009ff0f7230 */ /* 0x000fe40000004100 */
[----:B------:R-:W-:Y:S01]  /*01b0*/  FFMA R2, R2, 1.4426950216293334961, -RZ ;  /* 0x3fb8aa3b02027823 */ /* 0x000fe200000008ff */
[----:B------:R2:W3:Y:S08]  /*01c0*/  MUFU.EX2 R7, R3 ;  /* 0x0000000300077308 */ /* 0x0004f00000000800 */
[----:B------:R4:W5:Y:S01]  /*01d0*/  MUFU.EX2 R4, R2 ;  /* 0x0000000200047308 */ /* 0x0009620000000800 */
[----:B--2---:R-:W-:Y:S01]  /*01e0*/  FFMA R3, R0, 1.4426950216293334961, -RZ ;  /* 0x3fb8aa3b00037823 */ /* 0x004fe200000008ff */
[----:B------:R-:W-:Y:S01]  /*01f0*/  HADD2.F32 R0, -RZ, -R11.H0_H0 ;  /* 0xa000000bff007230 */ /* 0x000fe20000004100 */
[----:B-1----:R-:W-:Y:S01]  /*0200*/  F2FP.F16.F32.PACK_AB R20, R13, R20 ;  /* 0x000000140d14723e */ /* 0x002fe200000000ff */
[----:B------:R-:W-:-:S03]  /*0210*/  HADD2.F32 R13, -RZ, R10.H1_H1 ;  /* 0x3000000aff0d7230 */ /* 0x000fc60000004100 */
[----:B------:R-:W-:Y:S01]  /*0220*/  FFMA R12, R0, 1.4426950216293334961, -RZ ;  /* 0x3fb8aa3b000c7823 */ /* 0x000fe200000008ff */
[----:B------:R-:W1:Y:S01]  /*0230*/  MUFU.EX2 R5, R5 ;  /* 0x0000000500057308 */ /* 0x000e620000000800 */
[----:B------:R-:W-:Y:S01]  /*0240*/  HADD2.F32 R0, -RZ, -R11.H1_H1 ;  /* 0xb000000bff007230 */ /* 0x000fe20000004100 */
[----:B---3--:R-:W-:Y:S01]  /*0250*/  F2FP.F16.F32.PACK_AB R18, R7, R18 ;  /* 0x000000120712723e */ /* 0x008fe200000000ff */
[----:B----4-:R-:W-:Y:S01]  /*0260*/  HADD2.F32 R2, -RZ, R10.H0_H0 ;  /* 0x2000000aff027230 */ /* 0x010fe20000004100 */
[----:B------:R-:W-:Y:S02]  /*0270*/  SEL R7, RZ, 0x3c00, !P0 ;  /* 0x00003c00ff077807 */ /* 0x000fe40004000000 */
[----:B------:R-:W-:Y:S01]  /*0280*/  FFMA R14, R0, 1.4426950216293334961, -RZ ;  /* 0x3fb8aa3b000e7823 */ /* 0x000fe200000008ff */
[----:B------:R-:W-:Y:S01]  /*0290*/  HADD2.F32 R0, -RZ, R9.H1_H1 ;  /* 0x30000009ff007230 */ /* 0x000fe20000004100 */
[----:B------:R-:W2:Y:S01]  /*02a0*/  MUFU.EX2 R3, R3 ;  /* 0x0000000300037308 */ /* 0x000ea20000000800 */
[----:B-----5:R-:W-:Y:S01]  /*02b0*/  F2FP.F16.F32.PACK_AB R4, R4, R13 ;  /* 0x0000000d0404723e */ /* 0x020fe200000000ff */
[----:B------:R-:W-:Y:S01]  /*02c0*/  HFMA2 R7, R7.H0_H0, -0.0009765625, -0.0009765625, R18.H1_H1 ;  /* 0x9400940007077831 */ /* 0x000fe20000060812 */
[----:B------:R-:W-:-:S02]  /*02d0*/  SEL R13, RZ, 0x3c00, !P2 ;  /* 0x00003c00ff0d7807 */ /* 0x000fc40005000000 */
[----:B------:R-:W-:Y:S02]  /*02e0*/  HSETP2.EQ.AND P5, P0, -R9.H0_H0, 0.0226898193359375, 0.007297515869140625, PT ;  /* 0x25cf1f7909007434 */ /* 0x000fe400038a2900 */
[----:B------:R-:W-:Y:S01]  /*02f0*/  HSETP2.EQ.AND P2, P3, -R8.H0_H0, -2.966796875, -2.615234375, PT ;  /* 0xc1efc13b08007434 */ /* 0x000fe20003b42900 */
[----:B------:R3:W4:Y:S01]  /*0300*/  MUFU.EX2 R17, R12 ;  /* 0x0000000c00117308 */ /* 0x0007220000000800 */
[----:B-1----:R-:W-:Y:S02]  /*0310*/  F2FP.F16.F32.PACK_AB R5, R5, R0 ;  /* 0x000000000505723e */ /* 0x002fe400000000ff */
[----:B------:R-:W-:Y:S02]  /*0320*/  SEL R0, RZ, 0x3c00, !P1 ;  /* 0x00003c00ff007807 */ /* 0x000fe40004800000 */
[----:B------:R-:W-:Y:S02]  /*0330*/  SEL R16, RZ, 0x3c00, !P5 ;  /* 0x00003c00ff107807 */ /* 0x000fe40006800000 */
[----:B------:R-:W-:Y:S01]  /*0340*/  SEL R23, RZ, 0x3c00, !P0 ;  /* 0x00003c00ff177807 */ /* 0x000fe20004000000 */
[----:B------:R-:W1:Y:S01]  /*0350*/  MUFU.EX2 R6, R6 ;  /* 0x0000000600067308 */ /* 0x000e620000000800 */
[----:B---3--:R-:W-:Y:S01]  /*0360*/  HADD2.F32 R12, -RZ, R11.H0_H0 ;  /* 0x2000000bff0c7230 */ /* 0x008fe20000004100 */
[----:B--2---:R-:W-:Y:S01]  /*0370*/  F2FP.F16.F32.PACK_AB R3, R3, R2 ;  /* 0x000000020303723e */ /* 0x004fe200000000ff */
[----:B------:R-:W-:Y:S01]  /*0380*/  HFMA2 R7, R0.H0_H0, -0.0009765625, -0.0009765625, R7.H0_H0 ;  /* 0x9400940000077831 */ /* 0x000fe20000040807 */
[----:B------:R-:W-:-:S02]  /*0390*/  SEL R2, RZ, 0x3c00, !P2 ;  /* 0x00003c00ff027807 */ /* 0x000fc40005000000 */
[----:B------:R-:W-:Y:S02]  /*03a0*/  HSETP2.EQ.AND P2, P5, -R8.H1_H1, -2.966796875, -2.615234375, PT ;  /* 0xc1efc13b08007434 */ /* 0x000fe40003d42d00 */
[----:B------:R2:W3:Y:S01]  /*03b0*/  MUFU.EX2 R19, R14 ;  /* 0x0000000e00137308 */ /* 0x0004e20000000800 */
[----:B----4-:R-:W-:Y:S01]  /*03c0*/  F2FP.F16.F32.PACK_AB R12, R17, R12 ;  /* 0x0000000c110c723e */ /* 0x010fe200000000ff */
[----:B------:R-:W-:Y:S01]  /*03d0*/  HFMA2 R2, R2.H0_H0, 6.103515625e-05, 6.103515625e-05, R7.H0_H0 ;  /* 0x0400040002027831 */ /* 0x000fe20000040807 */
[----:B------:R-:W-:Y:S02]  /*03e0*/  SEL R17, RZ, 0x3c00, !P4 ;  /* 0x00003c00ff117807 */ /* 0x000fe40006000000 */
[----:B------:R-:W-:Y:S02]  /*03f0*/  SEL R7, RZ, 0x3c00, !P2 ;  /* 0x00003c00ff077807 */ /* 0x000fe40005000000 */
[----:B------:R-:W-:Y:S01]  /*0400*/  HSETP2.EQ.AND P4, P1, -R10.H0_H0, 0.0226898193359375, 0.007297515869140625, PT ;  /* 0x25cf1f790a007434 */ /* 0x000fe20003982900 */
[----:B--2---:R-:W-:Y:S01]  /*0410*/  HFMA2 R14, R13.H0_H0, -0.0009765625, -0.0009765625, R20.H1_H1 ;  /* 0x940094000d0e7831 */ /* 0x004fe20000060814 */
[----:B-1----:R-:W-:Y:S01]  /*0420*/  F2FP.F16.F32.PACK_AB R15, R6, R15 ;  /* 0x0000000f060f723e */ /* 0x002fe200000000ff */
[----:B------:R-:W-:Y:S01]  /*0430*/  HADD2.F32 R6, -RZ, R11.H1_H1 ;  /* 0x3000000bff067230 */ /* 0x000fe20000004100 */
[----:B------:R-:W-:Y:S01]  /*0440*/  SEL R13, RZ, 0x3c00, !P3 ;  /* 0x00003c00ff0d7807 */ /* 0x000fe20005800000 */
[----:B------:R-:W-:Y:S01]  /*0450*/  HFMA2 R14, R17.H0_H0, -0.0009765625, -0.0009765625, R14.H0_H0 ;  /* 0x94009400110e7831 */ /* 0x000fe2000004080e */
[----:B------:R-:W-:Y:S01]  /*0460*/  HSETP2.EQ.AND P6, P3, -R9.H1_H1, 0.0226898193359375, 0.007297515869140625, PT ;  /* 0x25cf1f7909007434 */ /* 0x000fe20003bc2d00 */
[----:B------:R-:W-:Y:S01]  /*0470*/  HFMA2 R0, R16.H0_H0, -0.0009765625, -0.0009765625, R15.H1_H1 ;  /* 0x9400940010007831 */ /* 0x000fe2000006080f */
[----:B------:R-:W-:Y:S01]  /*0480*/  SEL R16, RZ, 0x3c00, !P5 ;  /* 0x00003c00ff107807 */ /* 0x000fe20006800000 */
[----:B------:R-:W-:Y:S01]  /*0490*/  HFMA2 R2, R13.H0_H0, 3.0517578125e-05, 3.0517578125e-05, R2.H0_H0 ;  /* 0x020002000d027831 */ /* 0x000fe20000040802 */
[----:B------:R-:W-:Y:S01]  /*04a0*/  HSETP2.EQ.AND P5, P2, -R10.H1_H1, 0.0226898193359375, 0.007297515869140625, PT ;  /* 0x25cf1f790a007434 */ /* 0x000fe20003aa2d00 */
[----:B------:R-:W-:Y:S01]  /*04b0*/  HFMA2 R7, R7.H0_H0, 6.103515625e-05, 6.103515625e-05, R14.H0_H0 ;  /* 0x0400040007077831 */ /* 0x000fe2000004080e */
[----:B------:R-:W-:Y:S01]  /*04c0*/  SEL R22, RZ, 0x3c00, !P6 ;  /* 0x00003c00ff167807 */ /* 0x000fe20007000000 */
[----:B------:R-:W-:Y:S01]  /*04d0*/  HADD2 R2, R18.H0_H0, R2.H0_H0 ;  /* 0x2000000212027230 */ /* 0x000fe20000000800 */
[----:B------:R-:W-:Y:S01]  /*04e0*/  SEL R24, RZ, 0x3c00, !P4 ;  /* 0x00003c00ff187807 */ /* 0x000fe20006000000 */
[----:B------:R-:W-:Y:S01]  /*04f0*/  HFMA2 R7, R16.H0_H0, 3.0517578125e-05, 3.0517578125e-05, R7.H0_H0 ;  /* 0x0200020010077831 */ /* 0x000fe20000040807 */
[----:B------:R-:W-:Y:S01]  /*0500*/  SEL R21, RZ, 0x3c00, !P5 ;  /* 0x00003c00ff157807 */ /* 0x000fe20006800000 */
[----:B------:R-:W-:-:S02]  /*0510*/  HFMA2 R17, R22.H0_H0, -0.0009765625, -0.0009765625, R5.H1_H1 ;  /* 0x9400940016117831 */ /* 0x000fc40000060805 */
[----:B------:R-:W-:Y:S02]  /*0520*/  HADD2.F32 R14, -RZ, R2.H0_H0 ;  /* 0x20000002ff0e7230 */ /* 0x000fe40000004100 */
[----:B------:R-:W-:Y:S01]  /*0530*/  HADD2 R13, R20.H0_H0, R7.H0_H0 ;  /* 0x20000007140d7230 */ /* 0x000fe20000000800 */
[----:B------:R-:W-:Y:S01]  /*0540*/  HSETP2.EQ.AND P6, P4, -R11.H0_H0, 0.0226898193359375, 0.007297515869140625, PT ;  /* 0x25cf1f790b007434 */ /* 0x000fe20003cc2900 */
[----:B------:R-:W-:Y:S01]  /*0550*/  HFMA2 R22, R23.H0_H0, -0.0009765625, -0.0009765625, R0.H0_H0 ;  /* 0x9400940017167831 */ /* 0x000fe20000040800 */
[----:B------:R-:W1:Y:S01]  /*0560*/  MUFU.RCP R7, R14 ;  /* 0x0000000e00077308 */ /* 0x000e620000001000 */
[----:B------:R-:W-:Y:S01]  /*0570*/  SEL R0, RZ, 0x3c00, !P3 ;  /* 0x00003c00ff007807 */ /* 0x000fe20005800000 */
[----:B------:R-:W-:Y:S01]  /*0580*/  HADD2.F32 R13, -RZ, R13.H0_H0 ;  /* 0x2000000dff0d7230 */ /* 0x000fe20000004100 */
[----:B------:R-:W-:Y:S01]  /*0590*/  HSETP2.EQ.AND P3, P0, -R9.H0_H0, -2.966796875, -2.615234375, PT ;  /* 0xc1efc13b09007434 */ /* 0x000fe20003862900 */
[----:B------:R-:W-:Y:S01]  /*05a0*/  HFMA2 R21, R21.H0_H0, -0.0009765625, -0.0009765625, R4.H1_H1 ;  /* 0x9400940015157831 */ /* 0x000fe20000060804 */
[----:B------:R-:W-:Y:S01]  /*05b0*/  SEL R26, RZ, 0x3c00, !P2 ;  /* 0x00003c00ff1a7807 */ /* 0x000fe20005000000 */
[----:B------:R-:W-:Y:S01]  /*05c0*/  HFMA2 R29, R24.H0_H0, -0.0009765625, -0.0009765625, R3.H1_H1 ;  /* 0x94009400181d7831 */ /* 0x000fe20000060803 */
[----:B---3--:R-:W-:Y:S01]  /*05d0*/  F2FP.F16.F32.PACK_AB R6, R19, R6 ;  /* 0x000000061306723e */ /* 0x008fe200000000ff */
[----:B------:R-:W2:Y:S01]  /*05e0*/  MUFU.RCP R2, R13 ;  /* 0x0000000d00027308 */ /* 0x000ea20000001000 */
[----:B------:R-:W-:Y:S01]  /*05f0*/  SEL R19, RZ, 0x3c00, !P6 ;  /* 0x00003c00ff137807 */ /* 0x000fe20007000000 */
[----:B------:R-:W-:Y:S01]  /*0600*/  HFMA2 R0, R0.H0_H0, -0.0009765625, -0.0009765625, R17.H0_H0 ;  /* 0x9400940000007831 */ /* 0x000fe20000040811 */
[----:B------:R-:W-:Y:S01]  /*0610*/  SEL R23, RZ, 0x3c00, !P3 ;  /* 0x00003c00ff177807 */ /* 0x000fe20005800000 */
[----:B------:R-:W-:Y:S01]  /*0620*/  HFMA2 R17, R26.H0_H0, -0.0009765625, -0.0009765625, R21.H0_H0 ;  /* 0x940094001a117831 */ /* 0x000fe20000040815 */
[----:B------:R-:W-:Y:S01]  /*0630*/  HSETP2.EQ.AND P5, P6, -R11.H1_H1, 0.0226898193359375, 0.007297515869140625, PT ;  /* 0x25cf1f790b007434 */ /* 0x000fe20003ea2d00 */
[----:B------:R-:W-:Y:S01]  /*0640*/  HADD2.F32 R18, -RZ, R18.H0_H0 ;  /* 0x20000012ff127230 */ /* 0x000fe20000004100 */
[----:B------:R-:W-:Y:S01]  /*0650*/  SEL R24, RZ, 0x3c00, !P1 ;  /* 0x00003c00ff187807 */ /* 0x000fe20004800000 */
[----:B------:R-:W-:Y:S01]  /*0660*/  HFMA2 R22, R23.H0_H0, 6.103515625e-05, 6.103515625e-05, R22.H0_H0 ;  /* 0x0400040017167831 */ /* 0x000fe20000040816 */
[----:B------:R-:W-:Y:S01]  /*0670*/  HSETP2.EQ.AND P1, P2, -R9.H1_H1, -2.966796875, -2.615234375, PT ;  /* 0xc1efc13b09007434 */ /* 0x000fe20003a22d00 */
[----:B------:R-:W-:Y:S01]  /*0680*/  HADD2.F32 R20, -RZ, R20.H0_H0 ;  /* 0x20000014ff147230 */ /* 0x000fe20000004100 */
[----:B------:R-:W-:Y:S01]  /*0690*/  SEL R21, RZ, 0x3c00, !P0 ;  /* 0x00003c00ff157807 */ /* 0x000fe20004000000 */
[----:B------:R-:W-:Y:S01]  /*06a0*/  HFMA2 R29, R24.H0_H0, -0.0009765625, -0.0009765625, R29.H0_H0 ;  /* 0x94009400181d7831 */ /* 0x000fe2000004081d */
[----:B------:R-:W-:Y:S01]  /*06b0*/  SEL R25, RZ, 0x3c00, !P5 ;  /* 0x00003c00ff197807 */ /* 0x000fe20006800000 */
[----:B------:R-:W-:Y:S01]  /*06c0*/  HFMA2 R19, R19.H0_H0, -0.0009765625, -0.0009765625, R12.H1_H1 ;  /* 0x9400940013137831 */ /* 0x000fe2000006080c */
[----:B------:R-:W-:Y:S01]  /*06d0*/  SEL R27, RZ, 0x3c00, !P1 ;  /* 0x00003c00ff1b7807 */ /* 0x000fe20004800000 */
[----:B------:R-:W-:-:S02]  /*06e0*/  HFMA2 R23, R21.H0_H0, 3.0517578125e-05, 3.0517578125e-05, R22.H0_H0 ;  /* 0x0200020015177831 */ /* 0x000fc40000040816 */
[----:B-1----:R-:W-:Y:S01]  /*06f0*/  FMUL R21, R18, R7 ;  /* 0x0000000712157220 */ /* 0x002fe20000400000 */
[----:B------:R-:W-:Y:S01]  /*0700*/  HFMA2 R16, R25.H0_H0, -0.0009765625, -0.0009765625, R6.H1_H1 ;  /* 0x9400940019107831 */ /* 0x000fe20000060806 */
[----:B------:R-:W-:Y:S01]  /*0710*/  SEL R24, RZ, 0x3c00, !P4 ;  /* 0x00003c00ff187807 */ /* 0x000fe20006000000 */
[----:B------:R-:W-:Y:S01]  /*0720*/  HFMA2 R0, R27.H0_H0, 6.103515625e-05, 6.103515625e-05, R0.H0_H0 ;  /* 0x040004001b007831 */ /* 0x000fe20000040800 */
[----:B------:R-:W-:Y:S01]  /*0730*/  SEL R25, RZ, 0x3c00, !P2 ;  /* 0x00003c00ff197807 */ /* 0x000fe20005000000 */
[----:B------:R-:W-:Y:S02]  /*0740*/  HADD2 R26, R15.H0_H0, R23.H0_H0 ;  /* 0x200000170f1a7230 */ /* 0x000fe40000000800 */
[----:B--2---:R-:W-:Y:S01]  /*0750*/  FMUL R22, R20, R2 ;  /* 0x0000000214167220 */ /* 0x004fe20000400000 */
[----:B------:R-:W-:Y:S01]  /*0760*/  F2FP.F16.F32.PACK_AB R23, RZ, R21 ;  /* 0x00000015ff17723e */ /* 0x000fe200000000ff */
[----:B------:R-:W-:Y:S01]  /*0770*/  HFMA2 R19, R24.H0_H0, -0.0009765625, -0.0009765625, R19.H0_H0 ;  /* 0x9400940018137831 */ /* 0x000fe20000040813 */
[----:B------:R-:W-:Y:S01]  /*0780*/  HSETP2.EQ.AND P1, P3, -R10.H0_H0, -2.966796875, -2.615234375, PT ;  /* 0xc1efc13b0a007434 */ /* 0x000fe20003b22900 */
[----:B------:R-:W-:-:S02]  /*0790*/  HFMA2 R24, R25.H0_H0, 3.0517578125e-05, 3.0517578125e-05, R0.H0_H0 ;  /* 0x0200020019187831 */ /* 0x000fc40000040800 */
[----:B------:R-:W-:Y:S01]  /*07a0*/  HADD2.F32 R25, -RZ, R26.H0_H0 ;  /* 0x2000001aff197230 */ /* 0x000fe20000004100 */
[----:B------:R-:W-:Y:S01]  /*07b0*/  F2FP.F16.F32.PACK_AB R0, RZ, R22 ;  /* 0x00000016ff00723e */ /* 0x000fe200000000ff */
[----:B------:R-:W-:Y:S01]  /*07c0*/  HADD2.F32 R15, -RZ, R15.H0_H0 ;  /* 0x2000000fff0f7230 */ /* 0x000fe20000004100 */
[C---:B------:R-:W-:Y:S01]  /*07d0*/  HSETP2.GEU.AND P2, PT, |R23|.reuse.H0_H0, 8.523464202880859375e-06, 8.523464202880859375e-06, PT ;  /* 0x008f008f17007434 */ /* 0x040fe20003f4ea00 */
[----:B------:R-:W1:Y:S01]  /*07e0*/  MUFU.RCP R26, R25 ;  /* 0x00000019001a7308 */ /* 0x000e620000001000 */
[----:B------:R-:W-:Y:S01]  /*07f0*/  HSETP2.GT.AND P0, PT, |R23|.H0_H0, RZ.H0_H0, PT ;  /* 0x200000ff17007234 */ /* 0x000fe20003f04a00 */
[----:B------:R-:W-:Y:S01]  /*0800*/  HADD2 R24, R5.H0_H0, R24.H0_H0 ;  /* 0x2000001805187230 */ /* 0x000fe20000000800 */
[----:B------:R-:W-:Y:S01]  /*0810*/  SEL R31, RZ, 0x3c00, !P1 ;  /* 0x00003c00ff1f7807 */ /* 0x000fe20004800000 */
[----:B------:R-:W-:Y:S01]  /*0820*/  HADD2.F32 R5, -RZ, R5.H0_H0 ;  /* 0x20000005ff057230 */ /* 0x000fe20000004100 */
[C---:B------:R-:W-:Y:S02]  /*0830*/  HSETP2.GEU.AND P5, PT, |R0|.reuse.H0_H0, 8.523464202880859375e-06, 8.523464202880859375e-06, PT ;  /* 0x008f008f00007434 */ /* 0x040fe40003faea00 */
[----:B------:R-:W-:Y:S01]  /*0840*/  HSETP2.GT.AND P1, PT, |R0|.H0_H0, RZ.H0_H0, PT ;  /* 0x200000ff00007234 */ /* 0x000fe20003f24a00 */
[----:B------:R-:W-:Y:S01]  /*0850*/  HFMA2 R29, R31.H0_H0, 6.103515625e-05, 6.103515625e-05, R29.H0_H0 ;  /* 0x040004001f1d7831 */ /* 0x000fe2000004081d */
[----:B------:R-:W-:Y:S01]  /*0860*/  PLOP3.LUT P0, PT, P2, P0, PT, 0xf2, 0x2f ;  /* 0x00000000002f781c */ /* 0x000fe20001701e72 */
[----:B------:R-:W-:Y:S01]  /*0870*/  HADD2.F32 R24, -RZ, R24.H0_H0 ;  /* 0x20000018ff187230 */ /* 0x000fe20000004100 */
[----:B------:R-:W-:-:S02]  /*0880*/  SEL R27, RZ, 0x3c00, !P6 ;  /* 0x00003c00ff1b7807 */ /* 0x000fc40007000000 */
[----:B------:R-:W-:Y:S02]  /*0890*/  PLOP3.LUT P5, PT, P5, P1, PT, 0xf2, 0x2f ;  /* 0x00000000002f781c */ /* 0x000fe40002fa3e72 */
[----:B------:R-:W-:Y:S01]  /*08a0*/  SEL R28, RZ, 0x3c00, !P3 ;  /* 0x00003c00ff1c7807 */ /* 0x000fe20005800000 */
[----:B------:R-:W-:Y:S01]  /*08b0*/  HFMA2 R16, R27.H0_H0, -0.0009765625, -0.0009765625, R16.H0_H0 ;  /* 0x940094001b107831 */ /* 0x000fe20000040810 */
[----:B------:R-:W-:Y:S02]  /*08c0*/  HSETP2.EQ.AND P4, P2, -R10.H1_H1, -2.966796875, -2.615234375, PT ;  /* 0xc1efc13b0a007434 */ /* 0x000fe40003a82d00 */
[----:B------:R-:W-:Y:S01]  /*08d0*/  HSETP2.EQ.AND P6, P1, -R11.H1_H1, -2.966796875, -2.615234375, PT ;  /* 0xc1efc13b0b007434 */ /* 0x000fe200039c2d00 */
[----:B------:R-:W-:Y:S02]  /*08e0*/  HFMA2 R28, R28.H0_H0, 3.0517578125e-05, 3.0517578125e-05, R29.H0_H0 ;  /* 0x020002001c1c7831 */ /* 0x000fe4000004081d */
[----:B------:R-:W-:Y:S01]  /*08f0*/  @!P0 FFMA R27, -R14, R21, R18 ;  /* 0x000000150e1b8223 */ /* 0x000fe20000000112 */
[----:B-1----:R-:W-:Y:S01]  /*0900*/  FMUL R18, R15, R26 ;  /* 0x0000001a0f127220 */ /* 0x002fe20000400000 */
[----:B------:R-:W-:Y:S01]  /*0910*/  SEL R31, RZ, 0x3c00, !P4 ;  /* 0x00003c00ff1f7807 */ /* 0x000fe20006000000 */
[----:B------:R-:W-:-:S02]  /*0920*/  HADD2 R28, R3.H0_H0, R28.H0_H0 ;  /* 0x2000001c031c7230 */ /* 0x000fc40000000800 */
[----:B------:R-:W-:Y:S01]  /*0930*/  @!P5 FFMA R13, -R13, R22, R20 ;  /* 0x000000160d0dd223 */ /* 0x000fe20000000114 */
[----:B------:R-:W-:Y:S01]  /*0940*/  HSETP2.EQ.AND P4, P3, -R11.H0_H0, -2.966796875, -2.615234375, PT ;  /* 0xc1efc13b0b007434 */ /* 0x000fe20003b82900 */
[----:B------:R-:W1:Y:S01]  /*0950*/  MUFU.RCP R14, R24 ;  /* 0x00000018000e7308 */ /* 0x000e620000001000 */
[----:B------:R-:W-:Y:S01]  /*0960*/  F2FP.F16.F32.PACK_AB R20, RZ, R18 ;  /* 0x00000012ff14723e */ /* 0x000fe200000000ff */
[----:B------:R-:W-:Y:S02]  /*0970*/  HADD2.F32 R28, -RZ, R28.H0_H0 ;  /* 0x2000001cff1c7230 */ /* 0x000fe40000004100 */
[----:B------:R-:W-:Y:S01]  /*0980*/  @!P0 FFMA R21, R7, R27, R21 ;  /* 0x0000001b07158223 */ /* 0x000fe20000000015 */
[----:B------:R-:W-:Y:S01]  /*0990*/  SEL R29, RZ, 0x3c00, !P4 ;  /* 0x00003c00ff1d7807 */ /* 0x000fe20006000000 */
[----:B------:R-:W-:Y:S01]  /*09a0*/  @!P5 FFMA R13, R2, R13, R22 ;  /* 0x0000000d020dd223 */ /* 0x000fe20000000016 */
[----:B------:R-:W-:Y:S01]  /*09b0*/  SEL R27, RZ, 0x3c00, !P6 ;  /* 0x00003c00ff1b7807 */ /* 0x000fe20007000000 */
[----:B------:R-:W-:Y:S01]  /*09c0*/  HFMA2 R17, R31.H0_H0, 6.103515625e-05, 6.103515625e-05, R17.H0_H0 ;  /* 0x040004001f117831 */ /* 0x000fe20000040811 */
[C---:B------:R-:W-:Y:S01]  /*09d0*/  HSETP2.GEU.AND P6, PT, |R20|.reuse.H0_H0, 8.523464202880859375e-06, 8.523464202880859375e-06, PT ;  /* 0x008f008f14007434 */ /* 0x040fe20003fcea00 */
[----:B------:R-:W2:Y:S01]  /*09e0*/  MUFU.RCP R7, R28 ;  /* 0x0000001c00077308 */ /* 0x000ea20000001000 */
[----:B------:R-:W-:Y:S01]  /*09f0*/  HSETP2.GT.AND P4, PT, |R20|.H0_H0, RZ.H0_H0, PT ;  /* 0x200000ff14007234 */ /* 0x000fe20003f84a00 */
[----:B------:R-:W-:Y:S01]  /*0a00*/  HFMA2 R19, R29.H0_H0, 6.103515625e-05, 6.103515625e-05, R19.H0_H0 ;  /* 0x040004001d137831 */ /* 0x000fe20000040813 */
[----:B------:R-:W-:Y:S01]  /*0a10*/  SEL R29, RZ, 0x3c00, !P2 ;  /* 0x00003c00ff1d7807 */ /* 0x000fe20005000000 */
[----:B------:R-:W-:Y:S01]  /*0a20*/  HFMA2 R16, R27.H0_H0, 6.103515625e-05, 6.103515625e-05, R16.H0_H0 ;  /* 0x040004001b107831 */ /* 0x000fe20000040810 */
[----:B------:R-:W-:Y:S01]  /*0a30*/  SEL R27, RZ, 0x3c00, !P3 ;  /* 0x00003c00ff1b7807 */ /* 0x000fe20005800000 */
[----:B------:R-:W-:Y:S01]  /*0a40*/  HADD2.F32 R3, -RZ, R3.H0_H0 ;  /* 0x20000003ff037230 */ /* 0x000fe20000004100 */
[----:B------:R-:W-:Y:S01]  /*0a50*/  PLOP3.LUT P4, PT, P6, P4, PT, 0xf2, 0x2f ;  /* 0x00000000002f781c */ /* 0x000fe20003789e72 */
[----:B-1----:R-:W-:Y:S01]  /*0a60*/  FMUL R22, R5, R14 ;  /* 0x0000000e05167220 */ /* 0x002fe20000400000 */
[----:B------:R-:W-:Y:S01]  /*0a70*/  HFMA2 R17, R29.H0_H0, 3.0517578125e-05, 3.0517578125e-05, R17.H0_H0 ;  /* 0x020002001d117831 */ /* 0x000fe20000040811 */
[----:B------:R-:W-:Y:S01]  /*0a80*/  @!P0 F2FP.F16.F32.PACK_AB R23, RZ, R21 ;  /* 0x00000015ff17823e */ /* 0x000fe200000000ff */
[----:B------:R-:W-:Y:S01]  /*0a90*/  HFMA2 R27, R27.H0_H0, 3.0517578125e-05, 3.0517578125e-05, R19.H0_H0 ;  /* 0x020002001b1b7831 */ /* 0x000fe20000040813 */
[----:B------:R-:W-:Y:S01]  /*0aa0*/  P2R R2, PR, RZ, 0x20 ;  /* 0x00000020ff027803 */ /* 0x000fe20000000000 */
[----:B------:R-:W-:Y:S01]  /*0ab0*/  HADD2 R17, R4.H0_H0, R17.H0_H0 ;  /* 0x2000001104117230 */ /* 0x000fe20000000800 */
[----:B------:R-:W-:Y:S01]  /*0ac0*/  F2FP.F16.F32.PACK_AB R19, RZ, R22 ;  /* 0x00000016ff13723e */ /* 0x000fe200000000ff */
[----:B------:R-:W-:-:S02]  /*0ad0*/  HADD2 R27, R12.H0_H0, R27.H0_H0 ;  /* 0x2000001b0c1b7230 */ /* 0x000fc40000000800 */
[----:B------:R-:W-:Y:S02]  /*0ae0*/  HADD2.F32 R4, -RZ, R4.H0_H0 ;  /* 0x20000004ff047230 */ /* 0x000fe40000004100 */
[----:B--2---:R-:W-:Y:S01]  /*0af0*/  FMUL R29, R3, R7 ;  /* 0x00000007031d7220 */ /* 0x004fe20000400000 */
[----:B------:R-:W-:Y:S01]  /*0b00*/  HADD2.F32 R12, -RZ, R12.H0_H0 ;  /* 0x2000000cff0c7230 */ /* 0x000fe20000004100 */
[C---:B------:R-:W-:Y:S01]  /*0b10*/  HSETP2.GEU.AND P6, PT, |R19|.reuse.H0_H0, 8.523464202880859375e-06, 8.523464202880859375e-06, PT ;  /* 0x008f008f13007434 */ /* 0x040fe20003fcea00 */
[----:B------:R-:W-:Y:S01]  /*0b20*/  @!P4 FFMA R25, -R25, R18, R15 ;  /* 0x000000121919c223 */ /* 0x000fe2000000010f */
[----:B------:R-:W-:Y:S01]  /*0b30*/  HSETP2.GT.AND P3, PT, |R19|.H0_H0, RZ.H0_H0, PT ;  /* 0x200000ff13007234 */ /* 0x000fe20003f64a00 */
[----:B------:R-:W-:Y:S01]  /*0b40*/  HADD2.F32 R27, -RZ, R27.H0_H0 ;  /* 0x2000001bff1b7230 */ /* 0x000fe20000004100 */
[----:B------:R-:W-:Y:S01]  /*0b50*/  F2FP.F16.F32.PACK_AB R15, RZ, R29 ;  /* 0x0000001dff0f723e */ /* 0x000fe200000000ff */
[----:B------:R-:W-:Y:S01]  /*0b60*/  @!P4 FFMA R18, R26, R25, R18 ;  /* 0x000000191a12c223 */ /* 0x000fe20000000012 */
[----:B------:R-:W-:Y:S01]  /*0b70*/  SEL R26, RZ, 0x3c00, !P1 ;  /* 0x00003c00ff1a7807 */ /* 0x000fe20004800000 */
[----:B------:R-:W-:Y:S01]  /*0b80*/  HADD2.F32 R25, -RZ, R17.H0_H0 ;  /* 0x20000011ff197230 */ /* 0x000fe20000004100 */
[----:B------:R-:W-:-:S02]  /*0b90*/  PLOP3.LUT P3, PT, P6, P3, PT, 0xf2, 0x2f ;  /* 0x00000000002f781c */ /* 0x000fc40003767e72 */
[C---:B------:R-:W-:Y:S01]  /*0ba0*/  HSETP2.GEU.AND P2, PT, |R15|.reuse.H0_H0, 8.523464202880859375e-06, 8.523464202880859375e-06, PT ;  /* 0x008f008f0f007434 */ /* 0x040fe20003f4ea00 */
[----:B------:R-:W-:Y:S01]  /*0bb0*/  HFMA2 R16, R26.H0_H0, 3.0517578125e-05, 3.0517578125e-05, R16.H0_H0 ;  /* 0x020002001a107831 */ /* 0x000fe20000040810 */
[----:B------:R-:W-:Y:S01]  /*0bc0*/  HSETP2.GT.AND P1, PT, |R15|.H0_H0, RZ.H0_H0, PT ;  /* 0x200000ff0f007234 */ /* 0x000fe20003f24a00 */
[----:B------:R-:W1:Y:S02]  /*0bd0*/  MUFU.RCP R17, R25 ;  /* 0x0000001900117308 */ /* 0x000e640000001000 */
[----:B------:R-:W-:Y:S02]  /*0be0*/  HADD2 R16, R6.H0_H0, R16.H0_H0 ;  /* 0x2000001006107230 */ /* 0x000fe40000000800 */
[----:B------:R-:W-:-:S03]  /*0bf0*/  PLOP3.LUT P2, PT, P2, P1, PT, 0xf2, 0x2f ;  /* 0x00000000002f781c */ /* 0x000fc60001743e72 */
[----:B------:R-:W-:Y:S01]  /*0c00*/  HADD2.F32 R16, -RZ, R16.H0_H0 ;  /* 0x20000010ff107230 */ /* 0x000fe20000004100 */
[----:B------:R-:W2:Y:S01]  /*0c10*/  MUFU.RCP R26, R27 ;  /* 0x0000001b001a7308 */ /* 0x000ea20000001000 */
[----:B------:R-:W-:-:S04]  /*0c20*/  @!P3 FFMA R24, -R24, R22, R5 ;  /* 0x000000161818b223 */ /* 0x000fc80000000105 */
[----:B------:R-:W-:Y:S01]  /*0c30*/  @!P3 FFMA R24, R14, R24, R22 ;  /* 0x000000180e18b223 */ /* 0x000fe20000000016 */
[----:B------:R-:W-:Y:S02]  /*0c40*/  HADD2.F32 R22, -RZ, R6.H0_H0 ;  /* 0x20000006ff167230 */ /* 0x000fe40000004100 */
[----:B------:R-:W3:Y:S01]  /*0c50*/  MUFU.RCP R5, R16 ;  /* 0x0000001000057308 */ /* 0x000ee20000001000 */
[----:B-1----:R-:W-:Y:S01]  /*0c60*/  FMUL R14, R4, R17 ;  /* 0x00000011040e7220 */ /* 0x002fe20000400000 */
[----:B------:R-:W-:-:S04]  /*0c70*/  @!P2 FFMA R3, -R28, R29, R3 ;  /* 0x0000001d1c03a223 */ /* 0x000fc80000000103 */
[----:B------:R-:W-:Y:S01]  /*0c80*/  @!P2 FFMA R3, R7, R3, R29 ;  /* 0x000000030703a223 */ /* 0x000fe2000000001d */
[----:B------:R-:W-:Y:S01]  /*0c90*/  F2FP.F16.F32.PACK_AB R6, RZ, R14 ;  /* 0x0000000eff06723e */ /* 0x000fe200000000ff */
[----:B--2---:R-:W-:-:S04]  /*0ca0*/  FMUL R7, R12, R26 ;  /* 0x0000001a0c077220 */ /* 0x004fc80000400000 */
[C---:B------:R-:W-:Y:S02]  /*0cb0*/  HSETP2.GEU.AND P6, PT, |R6|.reuse.H0_H0, 8.523464202880859375e-06, 8.523464202880859375e-06, PT ;  /* 0x008f008f06007434 */ /* 0x040fe40003fcea00 */
[----:B------:R-:W-:Y:S02]  /*0cc0*/  HSETP2.GT.AND P1, PT, |R6|.H0_H0, RZ.H0_H0, PT ;  /* 0x200000ff06007234 */ /* 0x000fe40003f24a00 */
[----:B------:R-:W-:Y:S01]  /*0cd0*/  F2FP.F16.F32.PACK_AB R21, RZ, R7 ;  /* 0x00000007ff15723e */ /* 0x000fe200000000ff */
[----:B---3--:R-:W-:Y:S02]  /*0ce0*/  FMUL R29, R22, R5 ;  /* 0x00000005161d7220 */ /* 0x008fe40000400000 */
[----:B------:R-:W-:Y:S02]  /*0cf0*/  PLOP3.LUT P1, PT, P6, P1, PT, 0xf2, 0x2f ;  /* 0x00000000002f781c */ /* 0x000fe40003723e72 */
[C---:B------:R-:W-:Y:S02]  /*0d00*/  HSETP2.GEU.AND P0, PT, |R21|.reuse.H0_H0, 8.523464202880859375e-06, 8.523464202880859375e-06, PT ;  /* 0x008f008f15007434 */ /* 0x040fe40003f0ea00 */
[----:B------:R-:W-:-:S02]  /*0d10*/  HSETP2.GT.AND P6, PT, |R21|.H0_H0, RZ.H0_H0, PT ;  /* 0x200000ff15007234 */ /* 0x000fc40003fc4a00 */
[----:B------:R-:W-:-:S03]  /*0d20*/  F2FP.F16.F32.PACK_AB R28, RZ, R29 ;  /* 0x0000001dff1c723e */ /* 0x000fc600000000ff */
[----:B------:R-:W-:Y:S02]  /*0d30*/  PLOP3.LUT P0, PT, P0, P6, PT, 0xf2, 0x2f ;  /* 0x00000000002f781c */ /* 0x000fe4000070de72 */
[C---:B------:R-:W-:Y:S02]  /*0d40*/  HSETP2.GEU.AND P6, PT, |R28|.reuse.H0_H0, 8.523464202880859375e-06, 8.523464202880859375e-06, PT ;  /* 0x008f008f1c007434 */ /* 0x040fe40003fcea00 */
[----:B------:R-:W-:Y:S01]  /*0d50*/  HSETP2.GT.AND P5, PT, |R28|.H0_H0, RZ.H0_H0, PT ;  /* 0x200000ff1c007234 */ /* 0x000fe20003fa4a00 */
[----:B------:R-:W-:Y:S01]  /*0d60*/  @!P1 FFMA R4, -R25, R14, R4 ;  /* 0x0000000e19049223 */ /* 0x000fe20000000104 */
[----:B------:R-:W-:-:S03]  /*0d70*/  IADD3 R25, PT, PT, R30, 0x7, RZ ;  /* 0x000000071e197810 */ /* 0x000fc60007ffe0ff */
[----:B------:R-:W-:Y:S01]  /*0d80*/  PLOP3.LUT P6, PT, P6, P5, PT, 0xf2, 0x2f ;  /* 0x00000000002f781c */ /* 0x000fe200037cbe72 */
[----:B------:R-:W-:Y:S01]  /*0d90*/  @!P1 FFMA R4, R17, R4, R14 ;  /* 0x0000000411049223 */ /* 0x000fe2000000000e */
[----:B------:R-:W-:Y:S02]  /*0da0*/  ISETP.NE.AND P5, PT, R2, RZ, PT ;  /* 0x000000ff0200720c */ /* 0x000fe40003fa5270 */
[----:B------:R-:W-:Y:S01]  /*0db0*/  P2R R2, PR, RZ, 0x40 ;  /* 0x00000040ff027803 */ /* 0x000fe20000000000 */
[----:B------:R-:W-:-:S04]  /*0dc0*/  @!P0 FFMA R12, -R27, R7, R12 ;  /* 0x000000071b0c8223 */ /* 0x000fc8000000010c */
[----:B------:R-:W-:-:S04]  /*0dd0*/  @!P0 FFMA R12, R26, R12, R7 ;  /* 0x0000000c1a0c8223 */ /* 0x000fc80000000007 */
[----:B------:R-:W-:Y:S01]  /*0de0*/  @!P6 FFMA R16, -R16, R29, R22 ;  /* 0x0000001d1010e223 */ /* 0x000fe20000000116 */
[----:B0-----:R-:W-:-:S13]  /*0df0*/  ISETP.GE.AND P6, PT, R25, UR6, PT ;  /* 0x0000000619007c0c */ /* 0x001fda000bfc6270 */
[----:B------:R-:W-:Y:S05]  /*0e00*/  @P6 EXIT ;  /* 0x000000000000694d */ /* 0x000fea0003800000 */
[----:B------:R-:W-:Y:S01]  /*0e10*/  ISETP.NE.AND P6, PT, R2, RZ, PT ;  /* 0x000000ff0200720c */ /* 0x000fe20003fc5270 */
[----:B------:R-:W0:Y:S01]  /*0e20*/  LDC.64 R26, c[0x0][0x388] ;  /* 0x0000e200ff1a7b82 */ /* 0x000e220000000a00 */
[----:B------:R-:W-:Y:S02]  /*0e30*/  @!P5 F2FP.F16.F32.PACK_AB R0, RZ, R13 ;  /* 0x0000000dff00d23e */ /* 0x000fe400000000ff */
[----:B------:R-:W-:Y:S02]  /*0e40*/  @!P4 F2FP.F16.F32.PACK_AB R20, RZ, R18 ;  /* 0x00000012ff14c23e */ /* 0x000fe400000000ff */
[----:B------:R-:W-:Y:S01]  /*0e50*/  @!P3 F2FP.F16.F32.PACK_AB R19, RZ, R24 ;  /* 0x00000018ff13b23e */ /* 0x000fe200000000ff */
[C---:B------:R-:W-:Y:S01]  /*0e60*/  HMUL2 R2, R8.reuse.H1_H1, R0.H0_H0 ;  /* 0x2000000008027232 */ /* 0x040fe20000000c00 */
[----:B------:R-:W-:Y:S02]  /*0e70*/  @!P2 F2FP.F16.F32.PACK_AB R15, RZ, R3 ;  /* 0x00000003ff0fa23e */ /* 0x000fe400000000ff */
[----:B------:R-:W-:Y:S01]  /*0e80*/  @!P1 F2FP.F16.F32.PACK_AB R6, RZ, R4 ;  /* 0x00000004ff06923e */ /* 0x000fe200000000ff */
[----:B------:R-:W-:Y:S01]  /*0e90*/  HMUL2 R4, R8.H0_H0, R23.H0_H0 ;  /* 0x2000001708047232 */ /* 0x000fe20000000800 */
[----:B------:R-:W-:Y:S01]  /*0ea0*/  @!P0 F2FP.F16.F32.PACK_AB R21, RZ, R12 ;  /* 0x0000000cff15823e */ /* 0x000fe200000000ff */
[----:B------:R-:W-:Y:S01]  /*0eb0*/  @!P6 FFMA R16, R5, R16, R29 ;  /* 0x000000100510e223 */ /* 0x000fe2000000001d */
[----:B------:R-:W-:-:S02]  /*0ec0*/  HMUL2 R5, R9.H0_H0, R20.H0_H0 ;  /* 0x2000001409057232 */ /* 0x000fc40000000800 */
[----:B------:R-:W-:Y:S01]  /*0ed0*/  HMUL2 R19, R9.H1_H1, R19.H0_H0 ;  /* 0x2000001309137232 */ /* 0x000fe20000000c00 */
[----:B------:R-:W-:Y:S01]  /*0ee0*/  PRMT R4, R4, 0x5410, R2 ;  /* 0x0000541004047816 */ /* 0x000fe20000000002 */
[C---:B------:R-:W-:Y:S01]  /*0ef0*/  HMUL2 R7, R11.reuse.H0_H0, R21.H0_H0 ;  /* 0x200000150b077232 */ /* 0x040fe20000000800 */
[----:B------:R-:W-:Y:S01]  /*0f00*/  @!P6 F2FP.F16.F32.PACK_AB R28, RZ, R16 ;  /* 0x00000010ff1ce23e */ /* 0x000fe200000000ff */
[C---:B------:R-:W-:Y:S01]  /*0f10*/  HMUL2 R15, R10.reuse.H0_H0, R15.H0_H0 ;  /* 0x2000000f0a0f7232 */ /* 0x040fe20000000800 */
[----:B------:R-:W-:Y:S01]  /*0f20*/  PRMT R5, R5, 0x5410, R19 ;  /* 0x0000541005057816 */ /* 0x000fe20000000013 */
[----:B------:R-:W-:Y:S02]  /*0f30*/  HMUL2 R6, R10.H1_H1, R6.H0_H0 ;  /* 0x200000060a067232 */ /* 0x000fe40000000c00 */
[----:B------:R-:W-:Y:S02]  /*0f40*/  HMUL2 R28, R11.H1_H1, R28.H0_H0 ;  /* 0x2000001c0b1c7232 */ /* 0x000fe40000000c00 */
[----:B0-----:R-:W-:Y:S01]  /*0f50*/  IMAD.WIDE R26, R30, 0x2, R26 ;  /* 0x000000021e1a7825 */ /* 0x001fe200078e021a */
[----:B------:R-:W-:-:S02]  /*0f60*/  PRMT R6, R15, 0x5410, R6 ;  /* 0x000054100f067816 */ /* 0x000fc40000000006 */
[----:B------:R-:W-:-:S05]  /*0f70*/  PRMT R7, R7, 0x5410, R28 ;  /* 0x0000541007077816 */ /* 0x000fca000000001c */
[----:B------:R-:W-:Y:S01]  /*0f80*/  STG.E.128 desc[UR4][R26.64], R4 ;  /* 0x000000041a007986 */ /* 0x000fe2000c101d04 */
[----:B------:R-:W-:Y:S05]  /*0f90*/  EXIT ;  /* 0x000000000000794d */ /* 0x000fea0003800000 */
.L_x_0:
[----:B------:R-:W-:-:S00]  /*0fa0*/  BRA `(.L_x_0) ;  /* 0xfffffffc00fc7947 */ /* 0x000fc0000383ffff */
[----:B------:R-:W-:-:S00]  /*0fb0*/  NOP ;  /* 0x0000000000007918 */ /* 0x000fc00000000000 */
        /* <DEDUP_REMOVED lines=12> */
.L_x_40:


//--------------------- .text._Z18swish_f16x8_kernelP6__halfS0_i --------------------------
	.section	.text._Z18swish_f16x8_kernelP6__halfS0_i,"ax",@progbits
	.align	128
        .global         _Z18swish_f16x8_kernelP6__halfS0_i
        .type           _Z18swish_f16x8_kernelP6__halfS0_i,@function
        .size           _Z18swish_f16x8_kernelP6__halfS0_i,(.L_x_41 - _Z18swish_f16x8_kernelP6__halfS0_i)
        .other          _Z18swish_f16x8_kernelP6__halfS0_i,@"STO_CUDA_ENTRY STV_DEFAULT"
_Z18swish_f16x8_kernelP6__halfS0_i:
.text._Z18swish_f16x8_kernelP6__halfS0_i:
        /* <DEDUP_REMOVED lines=9> */
[----:B--2---:R-:W-:-:S05]  /*0090*/  IMAD.WIDE R4, R8, 0x2, R4 ;  /* 0x0000000208047825 */ /* 0x004fca00078e0204 */
[----:B-1----:R-:W2:Y:S04]  /*00a0*/  LDG.E R3, desc[UR4][R4.64] ;  /* 0x0000000404037981 */ /* 0x002ea8000c1e1900 */
[----:B------:R-:W3:Y:S04]  /*00b0*/  LDG.E R15, desc[UR4][R4.64+0x4] ;  /* 0x00000404040f7981 */ /* 0x000ee8000c1e1900 */
[----:B------:R-:W4:Y:S04]  /*00c0*/  LDG.E R11, desc[UR4][R4.64+0x8] ;  /* 0x00000804040b7981 */ /* 0x000f28000c1e1900 */
[----:B------:R1:W5:Y:S01]  /*00d0*/  LDG.E R9, desc[UR4][R4.64+0xc] ;  /* 0x00000c0404097981 */ /* 0x000362000c1e1900 */
[--C-:B--2---:R-:W-:Y:S01]  /*00e0*/  HADD2.F32 R0, -RZ, -R3.reuse.H0_H0 ;  /* 0xa0000003ff007230 */ /* 0x104fe20000004100 */
[C---:B------:R-:W-:Y:S01]  /*00f0*/  HSETP2.EQ.AND P0, P1, -R3.reuse.H0_H0, 0.0226898193359375, 0.007297515869140625, PT ;  /* 0x25cf1f7903007434 */ /* 0x040fe20003902900 */
[--C-:B------:R-:W-:Y:S01]  /*0100*/  HADD2.F32 R2, -RZ, R3.reuse.H0_H0 ;  /* 0x20000003ff027230 */ /* 0x100fe20000004100 */
[----:B------:R-:W-:Y:S01]  /*0110*/  HSETP2.EQ.AND P2, P3, -R3.H1_H1, 0.0226898193359375, 0.007297515869140625, PT ;  /* 0x25cf1f7903007434 */ /* 0x000fe20003b42d00 */
[----:B-1----:R-:W-:-:S02]  /*0120*/  HADD2.F32 R4, -RZ, R3.H1_H1 ;  /* 0x30000003ff047230 */ /* 0x002fc40000004100 */
[----:B------:R-:W-:Y:S01]  /*0130*/  FFMA R6, R0, 1.4426950216293334961, -RZ ;  /* 0x3fb8aa3b00067823 */ /* 0x000fe200000008ff */
[----:B------:R-:W-:Y:S01]  /*0140*/  HADD2.F32 R0, -RZ, -R3.H1_H1 ;  /* 0xb0000003ff007230 */ /* 0x000fe20000004100 */
[----:B------:R-:W-:Y:S02]  /*0150*/  SEL R5, RZ, 0x3c00, !P2 ;  /* 0x00003c00ff057807 */ /* 0x000fe40005000000 */
[----:B------:R-:W1:Y:S02]  /*0160*/  MUFU.EX2 R7, R6 ;  /* 0x0000000600077308 */ /* 0x000e640000000800 */
[----:B------:R-:W-:Y:S01]  /*0170*/  FFMA R10, R0, 1.4426950216293334961, -RZ ;  /* 0x3fb8aa3b000a7823 */ /* 0x000fe200000008ff */
[----:B------:R-:W-:-:S05]  /*0180*/  SEL R0, RZ, 0x3c00, !P1 ;  /* 0x00003c00ff007807 */ /* 0x000fca0004800000 */
[----:B------:R-:W2:Y:S01]  /*0190*/  MUFU.EX2 R13, R10 ;  /* 0x0000000a000d7308 */ /* 0x000ea20000000800 */
[----:B-1----:R-:W-:Y:S02]  /*01a0*/  F2FP.F16.F32.PACK_AB R2, R7, R2 ;  /* 0x000000020702723e */ /* 0x002fe400000000ff */
[----:B------:R-:W-:Y:S02]  /*01b0*/  SEL R7, RZ, 0x3c00, !P0 ;  /* 0x00003c00ff077807 */ /* 0x000fe40004000000 */
[----:B------:R-:W-:Y:S01]  /*01c0*/  HSETP2.EQ.AND P0, P1, -R3.H0_H0, -2.966796875, -2.615234375, PT ;  /* 0xc1efc13b03007434 */ /* 0x000fe20003902900 */
[--C-:B------:R-:W-:Y:S02]  /*01d0*/  HADD2.F32 R19, -RZ, R2.reuse.H0_H0 ;  /* 0x20000002ff137230 */ /* 0x100fe40000004100 */
[----:B------:R-:W-:Y:S01]  /*01e0*/  HFMA2 R7, R7.H0_H0, -0.0009765625, -0.0009765625, R2.H1_H1 ;  /* 0x9400940007077831 */ /* 0x000fe20000060802 */
[----:B--2---:R-:W-:Y:S02]  /*01f0*/  F2FP.F16.F32.PACK_AB R4, R13, R4 ;  /* 0x000000040d04723e */ /* 0x004fe400000000ff */
[----:B------:R-:W-:Y:S01]  /*0200*/  SEL R6, RZ, 0x3c00, !P0 ;  /* 0x00003c00ff067807 */ /* 0x000fe20004000000 */
[----:B------:R-:W-:-:S02]  /*0210*/  HFMA2 R7, R0.H0_H0, -0.0009765625, -0.0009765625, R7.H0_H0 ;  /* 0x9400940000077831 */ /* 0x000fc40000040807 */
[----:B---3--:R-:W-:Y:S01]  /*0220*/  HADD2.F32 R0, -RZ, -R15.H0_H0 ;  /* 0xa000000fff007230 */ /* 0x008fe20000004100 */
[----:B------:R-:W-:Y:S01]  /*0230*/  HSETP2.EQ.AND P0, P2, -R3.H1_H1, -2.966796875, -2.615234375, PT ;  /* 0xc1efc13b03007434 */ /* 0x000fe20003a02d00 */
[----:B------:R-:W-:Y:S01]  /*0240*/  HFMA2 R10, R5.H0_H0, -0.0009765625, -0.0009765625, R4.H1_H1 ;  /* 0x94009400050a7831 */ /* 0x000fe20000060804 */
[----:B------:R-:W-:Y:S01]  /*0250*/  SEL R5, RZ, 0x3c00, !P1 ;  /* 0x00003c00ff057807 */ /* 0x000fe20004800000 */
[----:B------:R-:W-:Y:S02]  /*0260*/  HFMA2 R6, R6.H0_H0, 6.103515625e-05, 6.103515625e-05, R7.H0_H0 ;  /* 0x0400040006067831 */ /* 0x000fe40000040807 */
[----:B------:R-:W-:Y:S01]  /*0270*/  FFMA R13, R0, 1.4426950216293334961, -RZ ;  /* 0x3fb8aa3b000d7823 */ /* 0x000fe200000008ff */
[----:B------:R-:W-:Y:S01]  /*0280*/  SEL R7, RZ, 0x3c00, !P3 ;  /* 0x00003c00ff077807 */ /* 0x000fe20005800000 */
[----:B------:R-:W-:Y:S01]  /*0290*/  HADD2.F32 R0, -RZ, -R15.H1_H1 ;  /* 0xb000000fff007230 */ /* 0x000fe20000004100 */
[----:B------:R-:W-:Y:S01]  /*02a0*/  SEL R12, RZ, 0x3c00, !P0 ;  /* 0x00003c00ff0c7807 */ /* 0x000fe20004000000 */
[----:B------:R1:W2:Y:S01]  /*02b0*/  MUFU.EX2 R14, R13 ;  /* 0x0000000d000e7308 */ /* 0x0002a20000000800 */
[----:B------:R-:W-:Y:S01]  /*02c0*/  HFMA2 R5, R5.H0_H0, 3.0517578125e-05, 3.0517578125e-05, R6.H0_H0 ;  /* 0x0200020005057831 */ /* 0x000fe20000040806 */
[----:B------:R-:W-:Y:S01]  /*02d0*/  SEL R6, RZ, 0x3c00, !P2 ;  /* 0x00003c00ff067807 */ /* 0x000fe20005000000 */
[----:B------:R-:W-:Y:S01]  /*02e0*/  HFMA2 R7, R7.H0_H0, -0.0009765625, -0.0009765625, R10.H0_H0 ;  /* 0x9400940007077831 */ /* 0x000fe2000004080a */
[----:B------:R-:W-:Y:S01]  /*02f0*/  HSETP2.EQ.AND P0, P1, -R15.H0_H0, 0.0226898193359375, 0.007297515869140625, PT ;  /* 0x25cf1f790f007434 */ /* 0x000fe20003902900 */
[----:B------:R-:W-:-:S02]  /*0300*/  HADD2 R5, R2.H0_H0, R5.H0_H0 ;  /* 0x2000000502057230 */ /* 0x000fc40000000800 */
[----:B------:R-:W-:Y:S01]  /*0310*/  FFMA R17, R0, 1.4426950216293334961, -RZ ;  /* 0x3fb8aa3b00117823 */ /* 0x000fe200000008ff */
[----:B------:R-:W-:Y:S02]  /*0320*/  HFMA2 R7, R12.H0_H0, 6.103515625e-05, 6.103515625e-05, R7.H0_H0 ;  /* 0x040004000c077831 */ /* 0x000fe40000040807 */
[----:B------:R-:W-:Y:S01]  /*0330*/  HADD2.F32 R21, -RZ, R4.H0_H0 ;  /* 0x20000004ff157230 */ /* 0x000fe20000004100 */
[----:B------:R-:W-:Y:S01]  /*0340*/  SEL R0, RZ, 0x3c00, !P0 ;  /* 0x00003c00ff007807 */ /* 0x000fe20004000000 */
[----:B-1----:R-:W-:Y:S02]  /*0350*/  HADD2.F32 R13, -RZ, R15.H0_H0 ;  /* 0x2000000fff0d7230 */ /* 0x002fe40000004100 */
[----:B------:R-:W-:Y:S02]  /*0360*/  HFMA2 R6, R6.H0_H0, 3.0517578125e-05, 3.0517578125e-05, R7.H0_H0 ;  /* 0x0200020006067831 */ /* 0x000fe40000040807 */
[----:B------:R-:W-:Y:S01]  /*0370*/  HADD2.F32 R10, -RZ, R5.H0_H0 ;  /* 0x20000005ff0a7230 */ /* 0x000fe20000004100 */
[----:B------:R-:W-:Y:S01]  /*0380*/  HSETP2.EQ.AND P0, P2, -R15.H0_H0, -2.966796875, -2.615234375, PT ;  /* 0xc1efc13b0f007434 */ /* 0x000fe20003a02900 */
[----:B------:R-:W1:Y:S01]  /*0390*/  MUFU.EX2 R12, R17 ;  /* 0x00000011000c7308 */ /* 0x000e620000000800 */
[----:B------:R-:W-:Y:S01]  /*03a0*/  HADD2 R6, R4.H0_H0, R6.H0_H0 ;  /* 0x2000000604067230 */ /* 0x000fe20000000800 */
[----:B------:R-:W-:-:S02]  /*03b0*/  SEL R5, RZ, 0x3c00, !P1 ;  /* 0x00003c00ff057807 */ /* 0x000fc40004800000 */
[----:B--2---:R-:W-:Y:S02]  /*03c0*/  F2FP.F16.F32.PACK_AB R13, R14, R13 ;  /* 0x0000000d0e0d723e */ /* 0x004fe400000000ff */
[----:B------:R-:W-:Y:S01]  /*03d0*/  HADD2.F32 R16, -RZ, R6.H0_H0 ;  /* 0x20000006ff107230 */ /* 0x000fe20000004100 */
[----:B------:R-:W-:Y:S01]  /*03e0*/  SEL R7, RZ, 0x3c00, !P0 ;  /* 0x00003c00ff077807 */ /* 0x000fe20004000000 */
[----:B------:R-:W2:Y:S01]  /*03f0*/  MUFU.RCP R14, R10 ;  /* 0x0000000a000e7308 */ /* 0x000ea20000001000 */
[----:B------:R-:W-:Y:S01]  /*0400*/  HFMA2 R0, R0.H0_H0, -0.0009765625, -0.0009765625, R13.H1_H1 ;  /* 0x9400940000007831 */ /* 0x000fe2000006080d */
[C---:B------:R-:W-:Y:S02]  /*0410*/  HSETP2.EQ.AND P0, P6, -R15.reuse.H1_H1, 0.0226898193359375, 0.007297515869140625, PT ;  /* 0x25cf1f790f007434 */ /* 0x040fe40003e02d00 */
[----:B------:R-:W-:Y:S01]  /*0420*/  HSETP2.EQ.AND P3, P4, -R15.H1_H1, -2.966796875, -2.615234375, PT ;  /* 0xc1efc13b0f007434 */ /* 0x000fe20003c62d00 */
[----:B------:R-:W-:Y:S01]  /*0430*/  HFMA2 R0, R5.H0_H0, -0.0009765625, -0.0009765625, R0.H0_H0 ;  /* 0x9400940005007831 */ /* 0x000fe20000040800 */
[----:B------:R-:W-:-:S02]  /*0440*/  SEL R5, RZ, 0x3c00, !P2 ;  /* 0x00003c00ff057807 */ /* 0x000fc40005000000 */
[----:B------:R-:W3:Y:S01]  /*0450*/  MUFU.RCP R6, R16 ;  /* 0x0000001000067308 */ /* 0x000ee20000001000 */
[----:B------:R-:W-:Y:S02]  /*0460*/  HFMA2 R0, R7.H0_H0, 6.103515625e-05, 6.103515625e-05, R0.H0_H0 ;  /* 0x0400040007007831 */ /* 0x000fe40000040800 */
[----:B------:R-:W-:Y:S01]  /*0470*/  HADD2.F32 R7, -RZ, R15.H1_H1 ;  /* 0x3000000fff077230 */ /* 0x000fe20000004100 */
[----:B------:R-:W-:Y:S01]  /*0480*/  SEL R2, RZ, 0x3c00, !P6 ;  /* 0x00003c00ff027807 */ /* 0x000fe20007000000 */
[----:B------:R-:W-:Y:S01]  /*0490*/  HFMA2 R0, R5.H0_H0, 3.0517578125e-05, 3.0517578125e-05, R0.H0_H0 ;  /* 0x0200020005007831 */ /* 0x000fe20000040800 */
[----:B------:R-:W-:Y:S02]  /*04a0*/  SEL R5, RZ, 0x3c00, !P0 ;  /* 0x00003c00ff057807 */ /* 0x000fe40004000000 */
[----:B-1----:R-:W-:Y:S01]  /*04b0*/  F2FP.F16.F32.PACK_AB R12, R12, R7 ;  /* 0x000000070c0c723e */ /* 0x002fe200000000ff */
[----:B------:R-:W-:Y:S02]  /*04c0*/  HADD2 R0, R13.H0_H0, R0.H0_H0 ;  /* 0x200000000d007230 */ /* 0x000fe40000000800 */
[----:B--2---:R-:W-:Y:S01]  /*04d0*/  FMUL R23, R19, R14 ;  /* 0x0000000e13177220 */ /* 0x004fe20000400000 */
[----:B------:R-:W-:Y:S01]  /*04e0*/  HADD2.F32 R13, -RZ, R13.H0_H0 ;  /* 0x2000000dff0d7230 */ /* 0x000fe20000004100 */
[----:B------:R-:W-:Y:S01]  /*04f0*/  SEL R27, RZ, 0x3c00, !P3 ;  /* 0x00003c00ff1b7807 */ /* 0x000fe20005800000 */
[----:B------:R-:W-:-:S02]  /*0500*/  HFMA2 R5, R5.H0_H0, -0.0009765625, -0.0009765625, R12.H1_H1 ;  /* 0x9400940005057831 */ /* 0x000fc4000006080c */
[----:B------:R-:W-:Y:S01]  /*0510*/  HADD2.F32 R22, -RZ, R0.H0_H0 ;  /* 0x20000000ff167230 */ /* 0x000fe20000004100 */
[----:B------:R-:W-:Y:S01]  /*0520*/  F2FP.F16.F32.PACK_AB R7, RZ, R23 ;  /* 0x00000017ff07723e */ /* 0x000fe200000000ff */
[----:B----4-:R-:W-:Y:S02]  /*0530*/  HADD2.F32 R0, -RZ, -R11.H0_H0 ;  /* 0xa000000bff007230 */ /* 0x010fe40000004100 */
[----:B---3--:R-:W-:Y:S01]  /*0540*/  FMUL R17, R21, R6 ;  /* 0x0000000615117220 */ /* 0x008fe20000400000 */
[----:B------:R-:W1:Y:S01]  /*0550*/  MUFU.RCP R28, R22 ;  /* 0x00000016001c7308 */ /* 0x000e620000001000 */
[----:B------:R-:W-:Y:S01]  /*0560*/  HFMA2 R2, R2.H0_H0, -0.0009765625, -0.0009765625, R5.H0_H0 ;  /* 0x9400940002027831 */ /* 0x000fe20000040805 */
[C---:B------:R-:W-:Y:S01]  /*0570*/  HSETP2.GEU.AND P5, PT, |R7|.reuse.H0_H0, 8.523464202880859375e-06, 8.523464202880859375e-06, PT ;  /* 0x008f008f07007434 */ /* 0x040fe20003faea00 */
[----:B------:R-:W-:Y:S01]  /*0580*/  FFMA R25, R0, 1.4426950216293334961, -RZ ;  /* 0x3fb8aa3b00197823 */ /* 0x000fe200000008ff */
[----:B------:R-:W-:Y:S01]  /*0590*/  F2FP.F16.F32.PACK_AB R4, RZ, R17 ;  /* 0x00000011ff04723e */ /* 0x000fe200000000ff */
[--C-:B------:R-:W-:Y:S01]  /*05a0*/  HADD2.F32 R0, -RZ, -R11.reuse.H1_H1 ;  /* 0xb000000bff007230 */ /* 0x100fe20000004100 */
[----:B------:R-:W-:Y:S01]  /*05b0*/  HSETP2.GT.AND P1, PT, |R7|.H0_H0, RZ.H0_H0, PT ;  /* 0x200000ff07007234 */ /* 0x000fe20003f24a00 */
[----:B------:R-:W-:Y:S01]  /*05c0*/  HFMA2 R2, R27.H0_H0, 6.103515625e-05, 6.103515625e-05, R2.H0_H0 ;  /* 0x040004001b027831 */ /* 0x000fe20000040802 */
[----:B------:R-:W-:Y:S01]  /*05d0*/  SEL R27, RZ, 0x3c00, !P4 ;  /* 0x00003c00ff1b7807 */ /* 0x000fe20006000000 */
[----:B------:R-:W2:Y:S01]  /*05e0*/  MUFU.EX2 R25, R25 ;  /* 0x0000001900197308 */ /* 0x000ea20000000800 */
[C---:B------:R-:W-:Y:S01]  /*05f0*/  HSETP2.GEU.AND P2, PT, |R4|.reuse.H0_H0, 8.523464202880859375e-06, 8.523464202880859375e-06, PT ;  /* 0x008f008f04007434 */ /* 0x040fe20003f4ea00 */
[----:B------:R-:W-:Y:S01]  /*0600*/  FFMA R20, R0, 1.4426950216293334961, -RZ ;  /* 0x3fb8aa3b00147823 */ /* 0x000fe200000008ff */
[----:B------:R-:W-:Y:S01]  /*0610*/  HSETP2.GT.AND P0, PT, |R4|.H0_H0, RZ.H0_H0, PT ;  /* 0x200000ff04007234 */ /* 0x000fe20003f04a00 */
[----:B------:R-:W-:Y:S01]  /*0620*/  HADD2.F32 R0, -RZ, R11.H0_H0 ;  /* 0x2000000bff007230 */ /* 0x000fe20000004100 */
[----:B------:R-:W-:Y:S01]  /*0630*/  PLOP3.LUT P1, PT, P5, P1, PT, 0xf2, 0x2f ;  /* 0x00000000002f781c */ /* 0x000fe20002f23e72 */
[----:B------:R-:W-:Y:S01]  /*0640*/  HFMA2 R2, R27.H0_H0, 3.0517578125e-05, 3.0517578125e-05, R2.H0_H0 ;  /* 0x020002001b027831 */ /* 0x000fe20000040802 */
[----:B------:R-:W-:Y:S01]  /*0650*/  HSETP2.EQ.AND P5, P4, -R11.H0_H0, 0.0226898193359375, 0.007297515869140625, PT ;  /* 0x25cf1f790b007434 */ /* 0x000fe20003ca2900 */
[----:B-1----:R-:W-:Y:S01]  /*0660*/  FMUL R5, R13, R28 ;  /* 0x0000001c0d057220 */ /* 0x002fe20000400000 */
[----:B------:R-:W-:Y:S01]  /*0670*/  PLOP3.LUT P2, PT, P2, P0, PT, 0xf2, 0x2f ;  /* 0x00000000002f781c */ /* 0x000fe20001741e72 */
[----:B------:R-:W1:Y:S03]  /*0680*/  MUFU.EX2 R20, R20 ;  /* 0x0000001400147308 */ /* 0x000e660000000800 */
[----:B------:R-:W-:-:S02]  /*0690*/  F2FP.F16.F32.PACK_AB R26, RZ, R5 ;  /* 0x00000005ff1a723e */ /* 0x000fc400000000ff */
[----:B--2---:R-:W-:-:S03]  /*06a0*/  F2FP.F16.F32.PACK_AB R25, R25, R0 ;  /* 0x000000001919723e */ /* 0x004fc600000000ff */
[----:B------:R-:W-:Y:S01]  /*06b0*/  @!P1 FFMA R10, -R10, R23, R19 ;  /* 0x000000170a0a9223 */ /* 0x000fe20000000113 */
[C---:B------:R-:W-:Y:S01]  /*06c0*/  HSETP2.GEU.AND P0, PT, |R26|.reuse.H0_H0, 8.523464202880859375e-06, 8.523464202880859375e-06, PT ;  /* 0x008f008f1a007434 */ /* 0x040fe20003f0ea00 */
[----:B-----5:R-:W-:Y:S01]  /*06d0*/  HADD2.F32 R0, -RZ, -R9.H0_H0 ;  /* 0xa0000009ff007230 */ /* 0x020fe20000004100 */
[----:B------:R-:W-:Y:S01]  /*06e0*/  HSETP2.GT.AND P3, PT, |R26|.H0_H0, RZ.H0_H0, PT ;  /* 0x200000ff1a007234 */ /* 0x000fe20003f64a00 */
[----:B------:R-:W-:Y:S01]  /*06f0*/  @!P2 FFMA R16, -R16, R17, R21 ;  /* 0x000000111010a223 */ /* 0x000fe20000000115 */
[----:B------:R-:W-:Y:S01]  /*0700*/  @!P1 FFMA R14, R14, R10, R23 ;  /* 0x0000000a0e0e9223 */ /* 0x000fe20000000017 */
[----:B------:R-:W-:Y:S02]  /*0710*/  HADD2.F32 R19, -RZ, R11.H1_H1 ;  /* 0x3000000bff137230 */ /* 0x000fe40000004100 */
[----:B------:R-:W-:Y:S01]  /*0720*/  FFMA R10, R0, 1.4426950216293334961, -RZ ;  /* 0x3fb8aa3b000a7823 */ /* 0x000fe200000008ff */
[----:B------:R-:W-:Y:S01]  /*0730*/  @!P2 FFMA R6, R6, R16, R17 ;  /* 0x000000100606a223 */ /* 0x000fe20000000011 */
[----:B------:R-:W-:-:S02]  /*0740*/  HADD2 R17, R12.H0_H0, R2.H0_H0 ;  /* 0x200000020c117230 */ /* 0x000fc40000000800 */
[----:B------:R-:W-:Y:S01]  /*0750*/  HADD2.F32 R2, -RZ, -R9.H1_H1 ;  /* 0xb0000009ff027230 */ /* 0x000fe20000004100 */
[----:B------:R-:W-:Y:S01]  /*0760*/  PLOP3.LUT P3, PT, P0, P3, PT, 0xf2, 0x2f ;  /* 0x00000000002f781c */ /* 0x000fe20000767e72 */
[----:B------:R-:W-:Y:S01]  /*0770*/  HADD2.F32 R12, -RZ, R12.H0_H0 ;  /* 0x2000000cff0c7230 */ /* 0x000fe20000004100 */
[C---:B------:R-:W-:Y:S01]  /*0780*/  HSETP2.EQ.AND P6, P0, -R11.reuse.H1_H1, 0.0226898193359375, 0.007297515869140625, PT ;  /* 0x25cf1f790b007434 */ /* 0x040fe200038c2d00 */
[----:B------:R-:W2:Y:S01]  /*0790*/  MUFU.EX2 R10, R10 ;  /* 0x0000000a000a7308 */ /* 0x000ea20000000800 */
[----:B------:R-:W-:Y:S01]  /*07a0*/  FFMA R18, R2, 1.4426950216293334961, -RZ ;  /* 0x3fb8aa3b02127823 */ /* 0x000fe200000008ff */
[----:B------:R-:W-:Y:S01]  /*07b0*/  SEL R0, RZ, 0x3c00, !P5 ;  /* 0x00003c00ff007807 */ /* 0x000fe20006800000 */
[----:B------:R-:W-:Y:S01]  /*07c0*/  HADD2.F32 R17, -RZ, R17.H0_H0 ;  /* 0x20000011ff117230 */ /* 0x000fe20000004100 */
[----:B-1----:R-:W-:Y:S02]  /*07d0*/  F2FP.F16.F32.PACK_AB R20, R20, R19 ;  /* 0x000000131414723e */ /* 0x002fe400000000ff */
[----:B------:R-:W-:Y:S01]  /*07e0*/  SEL R19, RZ, 0x3c00, !P4 ;  /* 0x00003c00ff137807 */ /* 0x000fe20006000000 */
[----:B------:R-:W-:Y:S01]  /*07f0*/  HFMA2 R0, R0.H0_H0, -0.0009765625, -0.0009765625, R25.H1_H1 ;  /* 0x9400940000007831 */ /* 0x000fe20000060819 */
[----:B------:R-:W-:Y:S01]  /*0800*/  SEL R21, RZ, 0x3c00, !P6 ;  /* 0x00003c00ff157807 */ /* 0x000fe20007000000 */
[----:B------:R-:W1:Y:S01]  /*0810*/  MUFU.EX2 R18, R18 ;  /* 0x0000001200127308 */ /* 0x000e620000000800 */
[----:B------:R-:W-:Y:S01]  /*0820*/  HSETP2.EQ.AND P5, P4, -R11.H0_H0, -2.966796875, -2.615234375, PT ;  /* 0xc1efc13b0b007434 */ /* 0x000fe20003ca2900 */
[----:B------:R-:W-:Y:S01]  /*0830*/  @!P3 FFMA R22, -R22, R5, R13 ;  /* 0x000000051616b223 */ /* 0x000fe2000000010d */
[----:B------:R-:W-:Y:S01]  /*0840*/  SEL R16, RZ, 0x3c00, !P0 ;  /* 0x00003c00ff107807 */ /* 0x000fe20004000000 */
[----:B------:R-:W-:Y:S01]  /*0850*/  HFMA2 R21, R21.H0_H0, -0.0009765625, -0.0009765625, R20.H1_H1 ;  /* 0x9400940015157831 */ /* 0x000fe20000060814 */
[----:B------:R-:W-:Y:S01]  /*0860*/  @!P1 F2FP.F16.F32.PACK_AB R7, RZ, R14 ;  /* 0x0000000eff07923e */ /* 0x000fe200000000ff */
[----:B------:R-:W-:Y:S01]  /*0870*/  HFMA2 R19, R19.H0_H0, -0.0009765625, -0.0009765625, R0.H0_H0 ;  /* 0x9400940013137831 */ /* 0x000fe20000040800 */
[----:B------:R-:W-:Y:S01]  /*0880*/  SEL R2, RZ, 0x3c00, !P5 ;  /* 0x00003c00ff027807 */ /* 0x000fe20006800000 */
[----:B------:R-:W3:Y:S01]  /*0890*/  MUFU.RCP R27, R17 ;  /* 0x00000011001b7308 */ /* 0x000ee20000001000 */
[----:B------:R-:W-:Y:S01]  /*08a0*/  SEL R13, RZ, 0x3c00, !P4 ;  /* 0x00003c00ff0d7807 */ /* 0x000fe20006000000 */
[----:B------:R-:W-:Y:S01]  /*08b0*/  HFMA2 R0, R16.H0_H0, -0.0009765625, -0.0009765625, R21.H0_H0 ;  /* 0x9400940010007831 */ /* 0x000fe20000040815 */
[----:B------:R-:W-:Y:S01]  /*08c0*/  HSETP2.EQ.AND P5, P0, -R11.H1_H1, -2.966796875, -2.615234375, PT ;  /* 0xc1efc13b0b007434 */ /* 0x000fe200038a2d00 */
[----:B------:R-:W-:Y:S01]  /*08d0*/  HFMA2 R2, R2.H0_H0, 6.103515625e-05, 6.103515625e-05, R19.H0_H0 ;  /* 0x0400040002027831 */ /* 0x000fe20000040813 */
[----:B------:R-:W-:Y:S01]  /*08e0*/  HSETP2.EQ.AND P6, P4, -R9.H0_H0, 0.0226898193359375, 0.007297515869140625, PT ;  /* 0x25cf1f7909007434 */ /* 0x000fe20003cc2900 */
[----:B------:R-:W-:-:S02]  /*08f0*/  HADD2.F32 R21, -RZ, R9.H0_H0 ;  /* 0x20000009ff157230 */ /* 0x000fc40000004100 */
[----:B------:R-:W-:Y:S01]  /*0900*/  @!P3 FFMA R28, R28, R22, R5 ;  /* 0x000000161c1cb223 */ /* 0x000fe20000000005 */
[----:B------:R-:W-:Y:S01]  /*0910*/  SEL R29, RZ, 0x3c00, !P5 ;  /* 0x00003c00ff1d7807 */ /* 0x000fe20006800000 */
[----:B------:R-:W-:Y:S01]  /*0920*/  HADD2.F32 R19, -RZ, R9.H1_H1 ;  /* 0x30000009ff137230 */ /* 0x000fe20000004100 */
[----:B------:R-:W-:Y:S01]  /*0930*/  SEL R16, RZ, 0x3c00, !P6 ;  /* 0x00003c00ff107807 */ /* 0x000fe20007000000 */
[----:B------:R-:W-:Y:S01]  /*0940*/  HFMA2 R2, R13.H0_H0, 3.0517578125e-05, 3.0517578125e-05, R2.H0_H0 ;  /* 0x020002000d027831 */ /* 0x000fe20000040802 */
[----:B------:R-:W-:Y:S01]  /*0950*/  HSETP2.EQ.AND P6, P5, -R9.H1_H1, 0.0226898193359375, 0.007297515869140625, PT ;  /* 0x25cf1f7909007434 */ /* 0x000fe20003dc2d00 */
[----:B------:R-:W-:Y:S01]  /*0960*/  HFMA2 R29, R29.H0_H0, 6.103515625e-05, 6.103515625e-05, R0.H0_H0 ;  /* 0x040004001d1d7831 */ /* 0x000fe20000040800 */
[----:B--2---:R-:W-:Y:S01]  /*0970*/  F2FP.F16.F32.PACK_AB R13, R10, R21 ;  /* 0x000000150a0d723e */ /* 0x004fe200000000ff */
[----:B------:R-:W-:Y:S01]  /*0980*/  HADD2 R0, R25.H0_H0, R2.H0_H0 ;  /* 0x2000000219007230 */ /* 0x000fe20000000800 */
[----:B-1----:R-:W-:Y:S01]  /*0990*/  F2FP.F16.F32.PACK_AB R18, R18, R19 ;  /* 0x000000131212723e */ /* 0x002fe200000000ff */
[----:B------:R-:W-:Y:S01]  /*09a0*/  HADD2.F32 R25, -RZ, R25.H0_H0 ;  /* 0x20000019ff197230 */ /* 0x000fe20000004100 */
[----:B------:R-:W-:Y:S01]  /*09b0*/  SEL R21, RZ, 0x3c00, !P6 ;  /* 0x00003c00ff157807 */ /* 0x000fe20007000000 */
[----:B------:R-:W-:Y:S01]  /*09c0*/  HFMA2 R10, R16.H0_H0, -0.0009765625, -0.0009765625, R13.H1_H1 ;  /* 0x94009400100a7831 */ /* 0x000fe2000006080d */
[----:B------:R-:W-:Y:S01]  /*09d0*/  SEL R19, RZ, 0x3c00, !P4 ;  /* 0x00003c00ff137807 */ /* 0x000fe20006000000 */
[----:B------:R-:W-:Y:S01]  /*09e0*/  HADD2.F32 R0, -RZ, R0.H0_H0 ;  /* 0x20000000ff007230 */ /* 0x000fe20000004100 */
[----:B------:R-:W-:Y:S01]  /*09f0*/  HSETP2.EQ.AND P6, P4, -R9.H0_H0, -2.966796875, -2.615234375, PT ;  /* 0xc1efc13b09007434 */ /* 0x000fe20003cc2900 */
[----:B------:R-:W-:Y:S01]  /*0a00*/  HFMA2 R16, R21.H0_H0, -0.0009765625, -0.0009765625, R18.H1_H1 ;  /* 0x9400940015107831 */ /* 0x000fe20000060812 */
[----:B------:R-:W-:Y:S01]  /*0a10*/  SEL R24, RZ, 0x3c00, !P0 ;  /* 0x00003c00ff187807 */ /* 0x000fe20004000000 */
[----:B------:R-:W-:Y:S01]  /*0a20*/  HFMA2 R19, R19.H0_H0, -0.0009765625, -0.0009765625, R10.H0_H0 ;  /* 0x9400940013137831 */ /* 0x000fe2000004080a */
[----:B------:R-:W-:Y:S01]  /*0a30*/  SEL R21, RZ, 0x3c00, !P5 ;  /* 0x00003c00ff157807 */ /* 0x000fe20006800000 */
[----:B---3--:R-:W-:Y:S01]  /*0a40*/  FMUL R10, R12, R27 ;  /* 0x0000001b0c0a7220 */ /* 0x008fe20000400000 */
[----:B------:R-:W-:Y:S01]  /*0a50*/  HSETP2.EQ.AND P0, P5, -R9.H1_H1, -2.966796875, -2.615234375, PT ;  /* 0xc1efc13b09007434 */ /* 0x000fe20003d02d00 */
[----:B------:R-:W-:Y:S01]  /*0a60*/  HFMA2 R29, R24.H0_H0, 3.0517578125e-05, 3.0517578125e-05, R29.H0_H0 ;  /* 0x02000200181d7831 */ /* 0x000fe2000004081d */
[----:B------:R-:W-:Y:S01]  /*0a70*/  SEL R30, RZ, 0x3c00, !P6 ;  /* 0x00003c00ff1e7807 */ /* 0x000fe20007000000 */
[----:B------:R-:W-:Y:S01]  /*0a80*/  HFMA2 R16, R21.H0_H0, -0.0009765625, -0.0009765625, R16.H0_H0 ;  /* 0x9400940015107831 */ /* 0x000fe20000040810 */
[----:B------:R-:W-:Y:S01]  /*0a90*/  F2FP.F16.F32.PACK_AB R2, RZ, R10 ;  /* 0x0000000aff02723e */ /* 0x000fe200000000ff */
[----:B------:R-:W1:Y:S01]  /*0aa0*/  MUFU.RCP R24, R0 ;  /* 0x0000000000187308 */ /* 0x000e620000001000 */
[----:B------:R-:W-:Y:S01]  /*0ab0*/  SEL R21, RZ, 0x3c00, !P0 ;  /* 0x00003c00ff157807 */ /* 0x000fe20004000000 */
[----:B------:R-:W-:-:S02]  /*0ac0*/  HADD2 R29, R20.H0_H0, R29.H0_H0 ;  /* 0x2000001d141d7230 */ /* 0x000fc40000000800 */
[----:B------:R-:W-:Y:S02]  /*0ad0*/  HADD2.F32 R20, -RZ, R20.H0_H0 ;  /* 0x20000014ff147230 */ /* 0x000fe40000004100 */
[----:B------:R-:W-:Y:S01]  /*0ae0*/  HFMA2 R19, R30.H0_H0, 6.103515625e-05, 6.103515625e-05, R19.H0_H0 ;  /* 0x040004001e137831 */ /* 0x000fe20000040813 */
[----:B------:R-:W-:Y:S01]  /*0af0*/  SEL R30, RZ, 0x3c00, !P4 ;  /* 0x00003c00ff1e7807 */ /* 0x000fe20006000000 */
[----:B------:R-:W-:Y:S01]  /*0b00*/  HFMA2 R16, R21.H0_H0, 6.103515625e-05, 6.103515625e-05, R16.H0_H0 ;  /* 0x0400040015107831 */ /* 0x000fe20000040810 */
[C---:B------:R-:W-:Y:S01]  /*0b10*/  HSETP2.GEU.AND P4, PT, |R2|.reuse.H0_H0, 8.523464202880859375e-06, 8.523464202880859375e-06, PT ;  /* 0x008f008f02007434 */ /* 0x040fe20003f8ea00 */
[----:B------:R-:W-:Y:S01]  /*0b20*/  HADD2.F32 R29, -RZ, R29.H0_H0 ;  /* 0x2000001dff1d7230 */ /* 0x000fe20000004100 */
[----:B------:R-:W-:Y:S01]  /*0b30*/  HSETP2.GT.AND P0, PT, |R2|.H0_H0, RZ.H0_H0, PT ;  /* 0x200000ff02007234 */ /* 0x000fe20003f04a00 */
[----:B------:R-:W-:Y:S01]  /*0b40*/  HFMA2 R19, R30.H0_H0, 3.0517578125e-05, 3.0517578125e-05, R19.H0_H0 ;  /* 0x020002001e137831 */ /* 0x000fe20000040813 */
[----:B------:R-:W-:Y:S01]  /*0b50*/  SEL R21, RZ, 0x3c00, !P5 ;  /* 0x00003c00ff157807 */ /* 0x000fe20006800000 */
[----:B------:R-:W-:Y:S01]  /*0b60*/  HMUL2 R7, R3.H0_H0, R7.H0_H0 ;  /* 0x2000000703077232 */ /* 0x000fe20000000800 */
[----:B------:R-:W-:Y:S01]  /*0b70*/  @!P2 F2FP.F16.F32.PACK_AB R4, RZ, R6 ;  /* 0x00000006ff04a23e */ /* 0x000fe200000000ff */
[----:B------:R-:W-:Y:S01]  /*0b80*/  HADD2 R19, R13.H0_H0, R19.H0_H0 ;  /* 0x200000130d137230 */ /* 0x000fe20000000800 */
[----:B------:R-:W-:Y:S01]  /*0b90*/  PLOP3.LUT P0, PT, P4, P0, PT, 0xf2, 0x2f ;  /* 0x00000000002f781c */ /* 0x000fe20002701e72 */
[----:B------:R-:W-:-:S02]  /*0ba0*/  HFMA2 R16, R21.H0_H0, 3.0517578125e-05, 3.0517578125e-05, R16.H0_H0 ;  /* 0x0200020015107831 */ /* 0x000fc40000040810 */
[----:B-1----:R-:W-:Y:S01]  /*0bb0*/  FMUL R5, R25, R24 ;  /* 0x0000001819057220 */ /* 0x002fe20000400000 */
[----:B------:R-:W1:Y:S01]  /*0bc0*/  MUFU.RCP R21, R29 ;  /* 0x0000001d00157308 */ /* 0x000e620000001000 */
[----:B------:R-:W-:Y:S02]  /*0bd0*/  HADD2.F32 R22, -RZ, R19.H0_H0 ;  /* 0x20000013ff167230 */ /* 0x000fe40000004100 */
[----:B------:R-:W-:Y:S02]  /*0be0*/  HADD2 R23, R18.H0_H0, R16.H0_H0 ;  /* 0x2000001012177230 */ /* 0x000fe40000000800 */
[----:B------:R-:W-:Y:S01]  /*0bf0*/  HADD2.F32 R13, -RZ, R13.H0_H0 ;  /* 0x2000000dff0d7230 */ /* 0x000fe20000004100 */
[----:B------:R-:W-:Y:S01]  /*0c00*/  F2FP.F16.F32.PACK_AB R16, RZ, R5 ;  /* 0x00000005ff10723e */ /* 0x000fe200000000ff */
[----:B------:R-:W-:Y:S02]  /*0c10*/  HADD2.F32 R18, -RZ, R18.H0_H0 ;  /* 0x20000012ff127230 */ /* 0x000fe40000004100 */
[----:B------:R-:W-:-:S02]  /*0c20*/  HMUL2 R3, R3.H1_H1, R4.H0_H0 ;  /* 0x2000000403037232 */ /* 0x000fc40000000c00 */
[----:B------:R-:W-:Y:S01]  /*0c30*/  HADD2.F32 R23, -RZ, R23.H0_H0 ;  /* 0x20000017ff177230 */ /* 0x000fe20000004100 */
[----:B------:R-:W2:Y:S01]  /*0c40*/  MUFU.RCP R19, R22 ;  /* 0x0000001600137308 */ /* 0x000ea20000001000 */
[C---:B------:R-:W-:Y:S01]  /*0c50*/  HSETP2.GEU.AND P5, PT, |R16|.reuse.H0_H0, 8.523464202880859375e-06, 8.523464202880859375e-06, PT ;  /* 0x008f008f10007434 */ /* 0x040fe20003faea00 */
[----:B------:R-:W-:Y:S01]  /*0c60*/  @!P0 FFMA R12, -R17, R10, R12 ;  /* 0x0000000a110c8223 */ /* 0x000fe2000000010c */
[----:B------:R-:W-:Y:S01]  /*0c70*/  HSETP2.GT.AND P4, PT, |R16|.H0_H0, RZ.H0_H0, PT ;  /* 0x200000ff10007234 */ /* 0x000fe20003f84a00 */
[----:B------:R-:W3:Y:S01]  /*0c80*/  LDC.64 R30, c[0x0][0x388] ;  /* 0x0000e200ff1e7b82 */ /* 0x000ee20000000a00 */
[----:B------:R-:W-:Y:S01]  /*0c90*/  @!P3 F2FP.F16.F32.PACK_AB R26, RZ, R28 ;  /* 0x0000001cff1ab23e */ /* 0x000fe200000000ff */
[----:B------:R-:W-:Y:S01]  /*0ca0*/  @!P0 FFMA R27, R27, R12, R10 ;  /* 0x0000000c1b1b8223 */ /* 0x000fe2000000000a */
[----:B------:R-:W-:Y:S01]  /*0cb0*/  IADD3 R28, PT, PT, R8, 0x2, RZ ;  /* 0x00000002081c7810 */ /* 0x000fe20007ffe0ff */
[----:B------:R-:W4:Y:S01]  /*0cc0*/  MUFU.RCP R17, R23 ;  /* 0x0000001700117308 */ /* 0x000f220000001000 */
[----:B-1----:R-:W-:Y:S01]  /*0cd0*/  FMUL R10, R20, R21 ;  /* 0x00000015140a7220 */ /* 0x002fe20000400000 */
[----:B------:R-:W-:Y:S01]  /*0ce0*/  PLOP3.LUT P1, PT, P5, P4, PT, 0xf2, 0x2f ;  /* 0x00000000002f781c */ /* 0x000fe20002f29e72 */
[----:B------:R-:W-:Y:S01]  /*0cf0*/  HMUL2 R26, R15.H0_H0, R26.H0_H0 ;  /* 0x2000001a0f1a7232 */ /* 0x000fe20000000800 */
[----:B------:R-:W-:-:S02]  /*0d00*/  @!P0 F2FP.F16.F32.PACK_AB R2, RZ, R27 ;  /* 0x0000001bff02823e */ /* 0x000fc400000000ff */
[----:B------:R-:W-:Y:S02]  /*0d10*/  F2FP.F16.F32.PACK_AB R14, RZ, R10 ;  /* 0x0000000aff0e723e */ /* 0x000fe400000000ff */
[----:B------:R-:W-:Y:S01]  /*0d20*/  IADD3 R27, PT, PT, R8, 0x4, RZ ;  /* 0x00000004081b7810 */ /* 0x000fe20007ffe0ff */
[----:B--2---:R-:W-:Y:S01]  /*0d30*/  FMUL R6, R13, R19 ;  /* 0x000000130d067220 */ /* 0x004fe20000400000 */
[----:B------:R-:W-:Y:S01]  /*0d40*/  HMUL2 R2, R15.H1_H1, R2.H0_H0 ;  /* 0x200000020f027232 */ /* 0x000fe20000000c00 */
[C---:B------:R-:W-:Y:S02]  /*0d50*/  HSETP2.GEU.AND P4, PT, |R14|.reuse.H0_H0, 8.523464202880859375e-06, 8.523464202880859375e-06, PT ;  /* 0x008f008f0e007434 */ /* 0x040fe40003f8ea00 */
[----:B------:R-:W-:Y:S02]  /*0d60*/  HSETP2.GT.AND P2, PT, |R14|.H0_H0, RZ.H0_H0, PT ;  /* 0x200000ff0e007234 */ /* 0x000fe40003f44a00 */
[----:B------:R-:W-:Y:S01]  /*0d70*/  @!P1 FFMA R25, -R0, R5, R25 ;  /* 0x0000000500199223 */ /* 0x000fe20000000119 */
[----:B------:R-:W-:Y:S01]  /*0d80*/  F2FP.F16.F32.PACK_AB R0, RZ, R6 ;  /* 0x00000006ff00723e */ /* 0x000fe200000000ff */
[----:B----4-:R-:W-:Y:S01]  /*0d90*/  FMUL R12, R18, R17 ;  /* 0x00000011120c7220 */ /* 0x010fe20000400000 */
[----:B------:R-:W-:Y:S01]  /*0da0*/  PLOP3.LUT P2, PT, P4, P2, PT, 0xf2, 0x2f ;  /* 0x00000000002f781c */ /* 0x000fe20002745e72 */
[----:B------:R-:W-:Y:S01]  /*0db0*/  @!P1 FFMA R25, R24, R25, R5 ;  /* 0x0000001918199223 */ /* 0x000fe20000000005 */
[----:B---3--:R-:W-:Y:S01]  /*0dc0*/  IMAD.WIDE R30, R8, 0x2, R30 ;  /* 0x00000002081e7825 */ /* 0x008fe200078e021e */
[----:B------:R-:W-:-:S02]  /*0dd0*/  HSETP2.GEU.AND P6, PT, |R0|.H0_H0, 8.523464202880859375e-06, 8.523464202880859375e-06, PT ;  /* 0x008f008f00007434 */ /* 0x000fc40003fcea00 */
[----:B------:R-:W-:Y:S02]  /*0de0*/  F2FP.F16.F32.PACK_AB R4, RZ, R12 ;  /* 0x0000000cff04723e */ /* 0x000fe400000000ff */
[----:B------:R-:W-:Y:S02]  /*0df0*/  HSETP2.GT.AND P3, PT, |R0|.H0_H0, RZ.H0_H0, PT ;  /* 0x200000ff00007234 */ /* 0x000fe40003f64a00 */
[----:B------:R-:W-:Y:S02]  /*0e00*/  @!P1 F2FP.F16.F32.PACK_AB R16, RZ, R25 ;  /* 0x00000019ff10923e */ /* 0x000fe400000000ff */
[C---:B------:R-:W-:Y:S02]  /*0e10*/  HSETP2.GEU.AND P4, PT, |R4|.reuse.H0_H0, 8.523464202880859375e-06, 8.523464202880859375e-06, PT ;  /* 0x008f008f04007434 */ /* 0x040fe40003f8ea00 */
[----:B------:R-:W-:Y:S01]  /*0e20*/  HSETP2.GT.AND P5, PT, |R4|.H0_H0, RZ.H0_H0, PT ;  /* 0x200000ff04007234 */ /* 0x000fe20003fa4a00 */
[----:B------:R-:W-:Y:S01]  /*0e30*/  @!P2 FFMA R20, -R29, R10, R20 ;  /* 0x0000000a1d14a223 */ /* 0x000fe20000000114 */
[----:B------:R-:W-:Y:S01]  /*0e40*/  PLOP3.LUT P3, PT, P6, P3, PT, 0xf2, 0x2f ;  /* 0x00000000002f781c */ /* 0x000fe20003767e72 */
[----:B------:R-:W-:Y:S01]  /*0e50*/  HMUL2 R16, R11.H0_H0, R16.H0_H0 ;  /* 0x200000100b107232 */ /* 0x000fe20000000800 */
[----:B0-----:R-:W-:Y:S01]  /*0e60*/  ISETP.GE.AND P1, PT, R8, UR6, PT ;  /* 0x0000000608007c0c */ /* 0x001fe2000bf26270 */
[----:B------:R-:W-:Y:S01]  /*0e70*/  @!P2 FFMA R20, R21, R20, R10 ;  /* 0x000000141514a223 */ /* 0x000fe2000000000a */
[----:B------:R-:W-:-:S02]  /*0e80*/  PLOP3.LUT P4, PT, P4, P5, PT, 0xf2, 0x2f ;  /* 0x00000000002f781c */ /* 0x000fc4000278be72 */
[----:B------:R-:W-:Y:S02]  /*0e90*/  ISETP.GE.AND P6, PT, R28, UR6, PT ;  /* 0x000000061c007c0c */ /* 0x000fe4000bfc6270 */
[----:B------:R-:W-:Y:S02]  /*0ea0*/  ISETP.GE.AND P5, PT, R27, UR6, PT ;  /* 0x000000061b007c0c */ /* 0x000fe4000bfa6270 */
[----:B------:R-:W-:Y:S02]  /*0eb0*/  IADD3 R28, PT, PT, R8, 0x6, RZ ;  /* 0x00000006081c7810 */ /* 0x000fe40007ffe0ff */
[----:B------:R-:W-:Y:S01]  /*0ec0*/  @!P2 F2FP.F16.F32.PACK_AB R14, RZ, R20 ;  /* 0x00000014ff0ea23e */ /* 0x000fe200000000ff */
[----:B------:R-:W-:Y:S01]  /*0ed0*/  @!P3 FFMA R13, -R22, R6, R13 ;  /* 0x00000006160db223 */ /* 0x000fe2000000010d */
[----:B------:R-:W-:Y:S02]  /*0ee0*/  ISETP.GE.AND P0, PT, R28, UR6, PT ;  /* 0x000000061c007c0c */ /* 0x000fe4000bf06270 */
[----:B------:R-:W-:Y:S01]  /*0ef0*/  @!P1 PRMT R7, R7, 0x5410, R3 ;  /* 0x0000541007079816 */ /* 0x000fe20000000003 */
[----:B------:R-:W-:Y:S01]  /*0f00*/  @!P4 FFMA R18, -R23, R12, R18 ;  /* 0x0000000c1712c223 */ /* 0x000fe20000000112 */
[----:B------:R-:W-:-:S02]  /*0f10*/  HMUL2 R8, R11.H1_H1, R14.H0_H0 ;  /* 0x2000000e0b087232 */ /* 0x000fc40000000c00 */
[----:B------:R-:W-:Y:S01]  /*0f20*/  @!P3 FFMA R13, R19, R13, R6 ;  /* 0x0000000d130db223 */ /* 0x000fe20000000006 */
[----:B------:R-:W-:Y:S01]  /*0f30*/  @!P6 PRMT R26, R26, 0x5410, R2 ;  /* 0x000054101a1ae816 */ /* 0x000fe20000000002 */
[----:B------:R-:W-:Y:S01]  /*0f40*/  @!P4 FFMA R18, R17, R18, R12 ;  /* 0x000000121112c223 */ /* 0x000fe2000000000c */
[----:B------:R0:W-:Y:S01]  /*0f50*/  @!P1 STG.E desc[UR4][R30.64], R7 ;  /* 0x000000071e009986 */ /* 0x0001e2000c101904 */
[----:B------:R-:W-:Y:S02]  /*0f60*/  @!P5 PRMT R3, R16, 0x5410, R8 ;  /* 0x000054101003d816 */ /* 0x000fe40000000008 */
[----:B------:R-:W-:Y:S01]  /*0f70*/  @!P3 F2FP.F16.F32.PACK_AB R0, RZ, R13 ;  /* 0x0000000dff00b23e */ /* 0x000fe200000000ff */
[----:B------:R0:W-:Y:S01]  /*0f80*/  @!P6 STG.E desc[UR4][R30.64+0x4], R26 ;  /* 0x0000041a1e00e986 */ /* 0x0001e2000c101904 */
[----:B------:R-:W-:-:S03]  /*0f90*/  @!P4 F2FP.F16.F32.PACK_AB R4, RZ, R18 ;  /* 0x00000012ff04c23e */ /* 0x000fc600000000ff */
[----:B------:R0:W-:Y:S01]  /*0fa0*/  @!P5 STG.E desc[UR4][R30.64+0x8], R3 ;  /* 0x000008031e00d986 */ /* 0x0001e2000c101904 */
[C---:B------:R-:W-:Y:S02]  /*0fb0*/  HMUL2 R0, R9.reuse.H0_H0, R0.H0_H0 ;  /* 0x2000000009007232 */ /* 0x040fe40000000800 */
[----:B------:R-:W-:Y:S01]  /*0fc0*/  HMUL2 R4, R9.H1_H1, R4.H0_H0 ;  /* 0x2000000409047232 */ /* 0x000fe20000000c00 */
[----:B------:R-:W-:Y:S06]  /*0fd0*/  @P0 EXIT ;  /* 0x000000000000094d */ /* 0x000fec0003800000 */
[----:B0-----:R-:W-:-:S05]  /*0fe0*/  PRMT R3, R0, 0x5410, R4 ;  /* 0x0000541000037816 */ /* 0x001fca0000000004 */
[----:B------:R-:W-:Y:S01]  /*0ff0*/  STG.E desc[UR4][R30.64+0xc], R3 ;  /* 0x00000c031e007986 */ /* 0x000fe2000c101904 */
[----:B------:R-:W-:Y:S05]  /*1000*/  EXIT ;  /* 0x000000000000794d */ /* 0x000fea0003800000 */
.L_x_1:
        /* <DEDUP_REMOVED lines=15> */
.L_x_41:


//--------------------- .text._Z19swish_fp16x2_kernelP6__halfS0_i --------------------------
	.section	.text._Z19swish_fp16x2_kernelP6__halfS0_i,"ax",@progbits
	.align	128
        .global         _Z19swish_fp16x2_kernelP6__halfS0_i
        .type           _Z19swish_fp16x2_kernelP6__halfS0_i,@function
        .size           _Z19swish_fp16x2_kernelP6__halfS0_i,(.L_x_42 - _Z19swish_fp16x2_kernelP6__halfS0_i)
        .other          _Z19swish_fp16x2_kernelP6__halfS0_i,@"STO_CUDA_ENTRY STV_DEFAULT"
_Z19swish_fp16x2_kernelP6__halfS0_i:
.text._Z19swish_fp16x2_kernelP6__halfS0_i:
[----:B------:R-:W-:Y:S01]  /*0000*/  LDC R1, c[0x0][0x37c] ;  /* 0x0000df00ff017b82 */ /* 0x000fe20000000800 */
[----:B------:R-:W0:Y:S07]  /*0010*/  S2R R0, SR_TID.X ;  /* 0x0000000000007919 */ /* 0x000e2e0000002100 */
[----:B------:R-:W0:Y:S01]  /*0020*/  S2UR UR4, SR_CTAID.X ;  /* 0x00000000000479c3 */ /* 0x000e220000002500 */
[----:B------:R-:W1:Y:S07]  /*0030*/  LDCU UR5, c[0x0][0x390] ;  /* 0x00007200ff0577ac */ /* 0x000e6e0008000800 */
[----:B------:R-:W0:Y:S02]  /*0040*/  LDC R3, c[0x0][0x360] ;  /* 0x0000d800ff037b82 */ /* 0x000e240000000800 */
[----:B0-----:R-:W-:-:S05]  /*0050*/  IMAD R3, R3, UR4, R0 ;  /* 0x0000000403037c24 */ /* 0x001fca000f8e0200 */
[----:B------:R-:W-:-:S04]  /*0060*/  SHF.L.U32 R3, R3, 0x1, RZ ;  /* 0x0000000103037819 */ /* 0x000fc800000006ff */
[----:B-1----:R-:W-:-:S13]  /*0070*/  ISETP.GE.AND P0, PT, R3, UR5, PT ;  /* 0x0000000503007c0c */ /* 0x002fda000bf06270 */
[----:B------:R-:W-:Y:S05]  /*0080*/  @P0 EXIT ;  /* 0x000000000000094d */ /* 0x000fea0003800000 */
[----:B------:R-:W0:Y:S01]  /*0090*/  LDC.64 R4, c[0x0][0x380] ;  /* 0x0000e000ff047b82 */ /* 0x000e220000000a00 */
[----:B------:R-:W1:Y:S01]  /*00a0*/  LDCU.64 UR4, c[0x0][0x358] ;  /* 0x00006b00ff0477ac */ /* 0x000e620008000a00 */
[----:B0-----:R-:W-:-:S06]  /*00b0*/  IMAD.WIDE R4, R3, 0x2, R4 ;  /* 0x0000000203047825 */ /* 0x001fcc00078e0204 */
[----:B-1----:R-:W2:Y:S02]  /*00c0*/  LDG.E R5, desc[UR4][R4.64] ;  /* 0x0000000404057981 */ /* 0x002ea4000c1e1900 */
[--C-:B--2---:R-:W-:Y:S01]  /*00d0*/  HADD2.F32 R0, -RZ, -R5.reuse.H0_H0 ;  /* 0xa0000005ff007230 */ /* 0x104fe20000004100 */
[C---:B------:R-:W-:Y:S01]  /*00e0*/  HSETP2.EQ.AND P2, P0, -R5.reuse.H0_H0, 0.0226898193359375, 0.007297515869140625, PT ;  /* 0x25cf1f7905007434 */ /* 0x040fe20003842900 */
[--C-:B------:R-:W-:Y:S01]  /*00f0*/  HADD2.F32 R2, -RZ, -R5.reuse.H1_H1 ;  /* 0xb0000005ff027230 */ /* 0x100fe20000004100 */
[----:B------:R-:W-:Y:S02]  /*0100*/  HSETP2.EQ.AND P3, P1, -R5.H1_H1, 0.0226898193359375, 0.007297515869140625, PT ;  /* 0x25cf1f7905007434 */ /* 0x000fe40003962d00 */
[----:B------:R-:W-:Y:S01]  /*0110*/  FFMA R6, R0, 1.4426950216293334961, -RZ ;  /* 0x3fb8aa3b00067823 */ /* 0x000fe200000008ff */
[--C-:B------:R-:W-:Y:S02]  /*0120*/  HADD2.F32 R0, -RZ, R5.reuse.H0_H0 ;  /* 0x20000005ff007230 */ /* 0x100fe40000004100 */
[----:B------:R-:W-:Y:S01]  /*0130*/  FFMA R8, R2, 1.4426950216293334961, -RZ ;  /* 0x3fb8aa3b02087823 */ /* 0x000fe200000008ff */
[----:B------:R-:W-:Y:S01]  /*0140*/  HADD2.F32 R2, -RZ, R5.H1_H1 ;  /* 0x30000005ff027230 */ /* 0x000fe20000004100 */
[----:B------:R-:W0:Y:S01]  /*0150*/  MUFU.EX2 R7, R6 ;  /* 0x0000000600077308 */ /* 0x000e220000000800 */
[----:B------:R-:W-:-:S07]  /*0160*/  SEL R11, RZ, 0x3c00, !P1 ;  /* 0x00003c00ff0b7807 */ /* 0x000fce0004800000 */
[----:B------:R-:W1:Y:S01]  /*0170*/  MUFU.EX2 R9, R8 ;  /* 0x0000000800097308 */ /* 0x000e620000000800 */
[----:B0-----:R-:W-:Y:S02]  /*0180*/  F2FP.F16.F32.PACK_AB R0, R7, R0 ;  /* 0x000000000700723e */ /* 0x001fe400000000ff */
[----:B------:R-:W-:-:S05]  /*0190*/  SEL R7, RZ, 0x3c00, !P2 ;  /* 0x00003c00ff077807 */ /* 0x000fca0005000000 */
[----:B------:R-:W-:Y:S01]  /*01a0*/  HFMA2 R7, R7.H0_H0, -0.0009765625, -0.0009765625, R0.H1_H1 ;  /* 0x9400940007077831 */ /* 0x000fe20000060800 */
[----:B-1----:R-:W-:Y:S02]  /*01b0*/  F2FP.F16.F32.PACK_AB R4, R9, R2 ;  /* 0x000000020904723e */ /* 0x002fe400000000ff */
[----:B------:R-:W-:Y:S02]  /*01c0*/  SEL R9, RZ, 0x3c00, !P3 ;  /* 0x00003c00ff097807 */ /* 0x000fe40005800000 */
[----:B------:R-:W-:Y:S01]  /*01d0*/  HSETP2.EQ.AND P3, P2, -R5.H0_H0, -2.966796875, -2.615234375, PT ;  /* 0xc1efc13b05007434 */ /* 0x000fe20003a62900 */
[--C-:B------:R-:W-:Y:S01]  /*01e0*/  HADD2.F32 R8, -RZ, R4.reuse.H0_H0 ;  /* 0x20000004ff087230 */ /* 0x100fe20000004100 */
[----:B------:R-:W-:Y:S01]  /*01f0*/  SEL R2, RZ, 0x3c00, !P0 ;  /* 0x00003c00ff027807 */ /* 0x000fe20004000000 */
[----:B------:R-:W-:Y:S01]  /*0200*/  HFMA2 R6, R9.H0_H0, -0.0009765625, -0.0009765625, R4.H1_H1 ;  /* 0x9400940009067831 */ /* 0x000fe20000060804 */
[----:B------:R-:W-:Y:S02]  /*0210*/  HSETP2.EQ.AND P0, P1, -R5.H1_H1, -2.966796875, -2.615234375, PT ;  /* 0xc1efc13b05007434 */ /* 0x000fe40003902d00 */
[----:B------:R-:W-:Y:S01]  /*0220*/  SEL R9, RZ, 0x3c00, !P3 ;  /* 0x00003c00ff097807 */ /* 0x000fe20005800000 */
[----:B------:R-:W-:Y:S01]  /*0230*/  HFMA2 R2, R2.H0_H0, -0.0009765625, -0.0009765625, R7.H0_H0 ;  /* 0x9400940002027831 */ /* 0x000fe20000040807 */
[----:B------:R-:W-:Y:S01]  /*0240*/  SEL R7, RZ, 0x3c00, !P2 ;  /* 0x00003c00ff077807 */ /* 0x000fe20005000000 */
[----:B------:R-:W-:Y:S01]  /*0250*/  HFMA2 R6, R11.H0_H0, -0.0009765625, -0.0009765625, R6.H0_H0 ;  /* 0x940094000b067831 */ /* 0x000fe20000040806 */
[----:B------:R-:W-:Y:S01]  /*0260*/  SEL R11, RZ, 0x3c00, !P0 ;  /* 0x00003c00ff0b7807 */ /* 0x000fe20004000000 */
[----:B------:R-:W-:Y:S01]  /*0270*/  HFMA2 R2, R9.H0_H0, 6.103515625e-05, 6.103515625e-05, R2.H0_H0 ;  /* 0x0400040009027831 */ /* 0x000fe20000040802 */
[----:B------:R-:W-:-:S03]  /*0280*/  SEL R9, RZ, 0x3c00, !P1 ;  /* 0x00003c00ff097807 */ /* 0x000fc60004800000 */
[----:B------:R-:W-:Y:S02]  /*0290*/  HFMA2 R6, R11.H0_H0, 6.103515625e-05, 6.103515625e-05, R6.H0_H0 ;  /* 0x040004000b067831 */ /* 0x000fe40000040806 */
[----:B------:R-:W-:Y:S02]  /*02a0*/  HFMA2 R2, R7.H0_H0, 3.0517578125e-05, 3.0517578125e-05, R2.H0_H0 ;  /* 0x0200020007027831 */ /* 0x000fe40000040802 */
[----:B------:R-:W-:Y:S02]  /*02b0*/  HFMA2 R6, R9.H0_H0, 3.0517578125e-05, 3.0517578125e-05, R6.H0_H0 ;  /* 0x0200020009067831 */ /* 0x000fe40000040806 */
[----:B------:R-:W-:Y:S02]  /*02c0*/  HADD2 R2, R0.H0_H0, R2.H0_H0 ;  /* 0x2000000200027230 */ /* 0x000fe40000000800 */
[----:B------:R-:W-:Y:S02]  /*02d0*/  HADD2.F32 R0, -RZ, R0.H0_H0 ;  /* 0x20000000ff007230 */ /* 0x000fe40000004100 */
[----:B------:R-:W-:-:S02]  /*02e0*/  HADD2 R6, R4.H0_H0, R6.H0_H0 ;  /* 0x2000000604067230 */ /* 0x000fc40000000800 */
[----:B------:R-:W-:-:S03]  /*02f0*/  HADD2.F32 R9, -RZ, R2.H0_H0 ;  /* 0x20000002ff097230 */ /* 0x000fc60000004100 */
[----:B------:R-:W-:Y:S01]  /*0300*/  HADD2.F32 R13, -RZ, R6.H0_H0 ;  /* 0x20000006ff0d7230 */ /* 0x000fe20000004100 */
[----:B------:R-:W0:Y:S01]  /*0310*/  MUFU.RCP R11, R9 ;  /* 0x00000009000b7308 */ /* 0x000e220000001000 */
[----:B------:R-:W1:Y:S07]  /*0320*/  LDC.64 R6, c[0x0][0x388] ;  /* 0x0000e200ff067b82 */ /* 0x000e6e0000000a00 */
[----:B------:R-:W2:Y:S01]  /*0330*/  MUFU.RCP R15, R13 ;  /* 0x0000000d000f7308 */ /* 0x000ea20000001000 */
[----:B0-----:R-:W-:-:S05]  /*0340*/  FMUL R2, R0, R11 ;  /* 0x0000000b00027220 */ /* 0x001fca0000400000 */
[----:B------:R-:W-:Y:S01]  /*0350*/  F2FP.F16.F32.PACK_AB R4, RZ, R2 ;  /* 0x00000002ff04723e */ /* 0x000fe200000000ff */
[----:B--2---:R-:W-:Y:S01]  /*0360*/  FMUL R10, R8, R15 ;  /* 0x0000000f080a7220 */ /* 0x004fe20000400000 */
[----:B-1----:R-:W-:-:S03]  /*0370*/  IMAD.WIDE R6, R3, 0x2, R6 ;  /* 0x0000000203067825 */ /* 0x002fc600078e0206 */
[C---:B------:R-:W-:Y:S02]  /*0380*/  HSETP2.GEU.AND P3, PT, |R4|.reuse.H0_H0, 8.523464202880859375e-06, 8.523464202880859375e-06, PT ;  /* 0x008f008f04007434 */ /* 0x040fe40003f6ea00 */
[----:B------:R-:W-:Y:S02]  /*0390*/  HSETP2.GT.AND P2, PT, |R4|.H0_H0, RZ.H0_H0, PT ;  /* 0x200000ff04007234 */ /* 0x000fe40003f44a00 */
[----:B------:R-:W-:-:S03]  /*03a0*/  F2FP.F16.F32.PACK_AB R12, RZ, R10 ;  /* 0x0000000aff0c723e */ /* 0x000fc600000000ff */
[----:B------:R-:W-:Y:S02]  /*03b0*/  PLOP3.LUT P2, PT, P3, P2, PT, 0xf2, 0x2f ;  /* 0x00000000002f781c */ /* 0x000fe40001f45e72 */
[C---:B------:R-:W-:Y:S02]  /*03c0*/  HSETP2.GEU.AND P0, PT, |R12|.reuse.H0_H0, 8.523464202880859375e-06, 8.523464202880859375e-06, PT ;  /* 0x008f008f0c007434 */ /* 0x040fe40003f0ea00 */
[----:B------:R-:W-:-:S05]  /*03d0*/  HSETP2.GT.AND P1, PT, |R12|.H0_H0, RZ.H0_H0, PT ;  /* 0x200000ff0c007234 */ /* 0x000fca0003f24a00 */
[----:B------:R-:W-:-:S04]  /*03e0*/  PLOP3.LUT P0, PT, P0, P1, PT, 0xf2, 0x2f ;  /* 0x00000000002f781c */ /* 0x000fc80000703e72 */
[----:B------:R-:W-:-:S04]  /*03f0*/  @!P2 FFMA R0, -R9, R2, R0 ;  /* 0x000000020900a223 */ /* 0x000fc80000000100 */
[----:B------:R-:W-:-:S05]  /*0400*/  @!P2 FFMA R0, R11, R0, R2 ;  /* 0x000000000b00a223 */ /* 0x000fca0000000002 */
[----:B------:R-:W-:Y:S01]  /*0410*/  @!P0 FFMA R8, -R13, R10, R8 ;  /* 0x0000000a0d088223 */ /* 0x000fe20000000108 */
[----:B------:R-:W-:-:S03]  /*0420*/  @!P2 F2FP.F16.F32.PACK_AB R4, RZ, R0 ;  /* 0x00000000ff04a23e */ /* 0x000fc600000000ff */
[----:B------:R-:W-:Y:S02]  /*0430*/  @!P0 FFMA R8, R15, R8, R10 ;  /* 0x000000080f088223 */ /* 0x000fe4000000000a */
[----:B------:R-:W-:-:S03]  /*0440*/  HMUL2 R4, R5.H0_H0, R4.H0_H0 ;  /* 0x2000000405047232 */ /* 0x000fc60000000800 */
[----:B------:R-:W-:-:S05]  /*0450*/  @!P0 F2FP.F16.F32.PACK_AB R12, RZ, R8 ;  /* 0x00000008ff0c823e */ /* 0x000fca00000000ff */
[----:B------:R-:W-:-:S05]  /*0460*/  HMUL2 R12, R5.H1_H1, R12.H0_H0 ;  /* 0x2000000c050c7232 */ /* 0x000fca0000000c00 */
[----:B------:R-:W-:-:S05]  /*0470*/  PRMT R3, R4, 0x5410, R12 ;  /* 0x0000541004037816 */ /* 0x000fca000000000c */
[----:B------:R-:W-:Y:S01]  /*0480*/  STG.E desc[UR4][R6.64], R3 ;  /* 0x0000000306007986 */ /* 0x000fe2000c101904 */
[----:B------:R-:W-:Y:S05]  /*0490*/  EXIT ;  /* 0x000000000000794d */ /* 0x000fea0003800000 */
.L_x_2:
        /* <DEDUP_REMOVED lines=14> */
.L_x_42:


//--------------------- .text._Z17swish_fp16_kernelP6__halfS0_i --------------------------
	.section	.text._Z17swish_fp16_kernelP6__halfS0_i,"ax",@progbits
	.align	128
        .global         _Z17swish_fp16_kernelP6__halfS0_i
        .type           _Z17swish_fp16_kernelP6__halfS0_i,@function
        .size           _Z17swish_fp16_kernelP6__halfS0_i,(.L_x_43 - _Z17swish_fp16_kernelP6__halfS0_i)
        .other          _Z17swish_fp16_kernelP6__halfS0_i,@"STO_CUDA_ENTRY STV_DEFAULT"
_Z17swish_fp16_kernelP6__halfS0_i:
.text._Z17swish_fp16_kernelP6__halfS0_i:
[----:B------:R-:W-:Y:S01]  /*0000*/  LDC R1, c[0x0][0x37c] ;  /* 0x0000df00ff017b82 */ /* 0x000fe20000000800 */
[----:B------:R-:W0:Y:S07]  /*0010*/  S2R R3, SR_TID.X ;  /* 0x0000000000037919 */ /* 0x000e2e0000002100 */
[----:B------:R-:W0:Y:S01]  /*0020*/  S2UR UR4, SR_CTAID.X ;  /* 0x00000000000479c3 */ /* 0x000e220000002500 */
[----:B------:R-:W1:Y:S07]  /*0030*/  LDCU UR5, c[0x0][0x390] ;  /* 0x00007200ff0577ac */ /* 0x000e6e0008000800 */
[----:B------:R-:W0:Y:S02]  /*0040*/  LDC R2, c[0x0][0x360] ;  /* 0x0000d800ff027b82 */ /* 0x000e240000000800 */
[----:B0-----:R-:W-:-:S05]  /*0050*/  IMAD R2, R2, UR4, R3 ;  /* 0x0000000402027c24 */ /* 0x001fca000f8e0203 */
[----:B-1----:R-:W-:-:S13]  /*0060*/  ISETP.GE.AND P0, PT, R2, UR5, PT ;  /* 0x0000000502007c0c */ /* 0x002fda000bf06270 */
[----:B------:R-:W-:Y:S05]  /*0070*/  @P0 EXIT ;  /* 0x000000000000094d */ /* 0x000fea0003800000 */
[----:B------:R-:W0:Y:S01]  /*0080*/  LDC.64 R4, c[0x0][0x380] ;  /* 0x0000e000ff047b82 */ /* 0x000e220000000a00 */
[----:B------:R-:W1:Y:S01]  /*0090*/  LDCU.64 UR4, c[0x0][0x358] ;  /* 0x00006b00ff0477ac */ /* 0x000e620008000a00 */
[----:B0-----:R-:W-:-:S05]  /*00a0*/  IMAD.WIDE R4, R2, 0x2, R4 ;  /* 0x0000000202047825 */ /* 0x001fca00078e0204 */
[----:B-1----:R-:W2:Y:S02]  /*00b0*/  LDG.E.U16 R3, desc[UR4][R4.64] ;  /* 0x0000000404037981 */ /* 0x002ea4000c1e1500 */
[----:B--2---:R-:W-:Y:S01]  /*00c0*/  HADD2.F32 R0, -RZ, -R3.H0_H0 ;  /* 0xa0000003ff007230 */ /* 0x004fe20000004100 */
[----:B------:R-:W-:-:S04]  /*00d0*/  HSETP2.EQ.AND P1, P0, -R3.H0_H0, 0.0226898193359375, 0.007297515869140625, PT ;  /* 0x25cf1f7903007434 */ /* 0x000fc80003822900 */
[----:B------:R-:W-:Y:S01]  /*00e0*/  FFMA R6, R0, 1.4426950216293334961, -RZ ;  /* 0x3fb8aa3b00067823 */ /* 0x000fe200000008ff */
[----:B------:R-:W-:Y:S01]  /*00f0*/  HADD2.F32 R0, -RZ, R3.H0_H0 ;  /* 0x20000003ff007230 */ /* 0x000fe20000004100 */
[----:B------:R-:W-:Y:S02]  /*0100*/  SEL R9, RZ, 0x3c00, !P1 ;  /* 0x00003c00ff097807 */ /* 0x000fe40004800000 */
[----:B------:R-:W0:Y:S01]  /*0110*/  MUFU.EX2 R7, R6 ;  /* 0x0000000600077308 */ /* 0x000e220000000800 */
[----:B------:R-:W-:Y:S02]  /*0120*/  HSETP2.EQ.AND P1, P2, -R3.H0_H0, -2.966796875, -2.615234375, PT ;  /* 0xc1efc13b03007434 */ /* 0x000fe40003a22900 */
[----:B------:R-:W-:-:S03]  /*0130*/  SEL R8, RZ, 0x3c00, !P0 ;  /* 0x00003c00ff087807 */ /* 0x000fc60004000000 */
[----:B------:R-:W-:Y:S02]  /*0140*/  SEL R5, RZ, 0x3c00, !P1 ;  /* 0x00003c00ff057807 */ /* 0x000fe40004800000 */
[----:B------:R-:W-:Y:S02]  /*0150*/  SEL R4, RZ, 0x3c00, !P2 ;  /* 0x00003c00ff047807 */ /* 0x000fe40005000000 */
[----:B0-----:R-:W-:-:S05]  /*0160*/  F2FP.F16.F32.PACK_AB R0, R7, R0 ;  /* 0x000000000700723e */ /* 0x001fca00000000ff */
[----:B------:R-:W-:-:S04]  /*0170*/  HFMA2 R9, R9.H0_H0, -0.0009765625, -0.0009765625, R0.H1_H1 ;  /* 0x9400940009097831 */ /* 0x000fc80000060800 */
[----:B------:R-:W-:-:S04]  /*0180*/  HFMA2 R8, R8.H0_H0, -0.0009765625, -0.0009765625, R9.H0_H0 ;  /* 0x9400940008087831 */ /* 0x000fc80000040809 */
[----:B------:R-:W-:-:S04]  /*0190*/  HFMA2 R5, R5.H0_H0, 6.103515625e-05, 6.103515625e-05, R8.H0_H0 ;  /* 0x0400040005057831 */ /* 0x000fc80000040808 */
[----:B------:R-:W-:-:S04]  /*01a0*/  HFMA2 R4, R4.H0_H0, 3.0517578125e-05, 3.0517578125e-05, R5.H0_H0 ;  /* 0x0200020004047831 */ /* 0x000fc80000040805 */
[----:B------:R-:W-:Y:S02]  /*01b0*/  HADD2 R4, R0.H0_H0, R4.H0_H0 ;  /* 0x2000000400047230 */ /* 0x000fe40000000800 */
[----:B------:R-:W-:-:S03]  /*01c0*/  HADD2.F32 R0, -RZ, R0.H0_H0 ;  /* 0x20000000ff007230 */ /* 0x000fc60000004100 */
[----:B------:R-:W-:Y:S02]  /*01d0*/  HADD2.F32 R7, -RZ, R4.H0_H0 ;  /* 0x20000004ff077230 */ /* 0x000fe40000004100 */
[----:B------:R-:W0:Y:S02]  /*01e0*/  LDC.64 R4, c[0x0][0x388] ;  /* 0x0000e200ff047b82 */ /* 0x000e240000000a00 */
[----:B------:R-:W1:Y:S02]  /*01f0*/  MUFU.RCP R9, R7 ;  /* 0x0000000700097308 */ /* 0x000e640000001000 */
[----:B-1----:R-:W-:-:S05]  /*0200*/  FMUL R6, R0, R9 ;  /* 0x0000000900067220 */ /* 0x002fca0000400000 */
[----:B------:R-:W-:-:S05]  /*0210*/  F2FP.F16.F32.PACK_AB R8, RZ, R6 ;  /* 0x00000006ff08723e */ /* 0x000fca00000000ff */
[C---:B------:R-:W-:Y:S02]  /*0220*/  HSETP2.GEU.AND P1, PT, |R8|.reuse.H0_H0, 8.523464202880859375e-06, 8.523464202880859375e-06, PT ;  /* 0x008f008f08007434 */ /* 0x040fe40003f2ea00 */
[----:B------:R-:W-:-:S05]  /*0230*/  HSETP2.GT.AND P0, PT, |R8|.H0_H0, RZ.H0_H0, PT ;  /* 0x200000ff08007234 */ /* 0x000fca0003f04a00 */
[----:B------:R-:W-:-:S13]  /*0240*/  PLOP3.LUT P0, PT, P1, P0, PT, 0xf2, 0x2f ;  /* 0x00000000002f781c */ /* 0x000fda0000f01e72 */
[----:B------:R-:W-:-:S04]  /*0250*/  @!P0 FFMA R0, -R7, R6, R0 ;  /* 0x0000000607008223 */ /* 0x000fc80000000100 */
[----:B------:R-:W-:-:S05]  /*0260*/  @!P0 FFMA R0, R9, R0, R6 ;  /* 0x0000000009008223 */ /* 0x000fca0000000006 */
[----:B------:R-:W-:-:S05]  /*0270*/  @!P0 F2FP.F16.F32.PACK_AB R8, RZ, R0 ;  /* 0x00000000ff08823e */ /* 0x000fca00000000ff */
[----:B------:R-:W-:Y:S02]  /*0280*/  HMUL2 R8, R3.H0_H0, R8.H0_H0 ;  /* 0x2000000803087232 */ /* 0x000fe40000000800 */
[----:B0-----:R-:W-:-:S05]  /*0290*/  IMAD.WIDE R2, R2, 0x2, R4 ;  /* 0x0000000202027825 */ /* 0x001fca00078e0204 */
[----:B------:R-:W-:Y:S01]  /*02a0*/  STG.E.U16 desc[UR4][R2.64], R8 ;  /* 0x0000000802007986 */ /* 0x000fe2000c101504 */
[----:B------:R-:W-:Y:S05]  /*02b0*/  EXIT ;  /* 0x000000000000794d */ /* 0x000fea0003800000 */
.L_x_3:
        /* <DEDUP_REMOVED lines=12> */
.L_x_43:


//--------------------- .text._Z19swish_fp32x4_kernelPfS_i --------------------------
	.section	.text._Z19swish_fp32x4_kernelPfS_i,"ax",@progbits
	.align	128
        .global         _Z19swish_fp32x4_kernelPfS_i
        .type           _Z19swish_fp32x4_kernelPfS_i,@function
        .size           _Z19swish_fp32x4_kernelPfS_i,(.L_x_38 - _Z19swish_fp32x4_kernelPfS_i)
        .other          _Z19swish_fp32x4_kernelPfS_i,@"STO_CUDA_ENTRY STV_DEFAULT"
_Z19swish_fp32x4_kernelPfS_i:
.text._Z19swish_fp32x4_kernelPfS_i:
        /* <DEDUP_REMOVED lines=12> */
[----:B-1----:R-:W2:Y:S01]  /*00c0*/  LDG.E.128 R4, desc[UR4][R4.64] ;  /* 0x0000000404047981 */ /* 0x002ea2000c1e1d00 */
[----:B------:R-:W-:Y:S02]  /*00d0*/  HFMA2 R9, -RZ, RZ, 3.7421875, 0 ;  /* 0x437c0000ff097431 */ /* 0x000fe400000001ff */
[----:B------:R-:W-:Y:S01]  /*00e0*/  IMAD.MOV.U32 R3, RZ, RZ, 0x3bbb989d ;  /* 0x3bbb989dff037424 */ /* 0x000fe200078e00ff */
[----:B------:R-:W-:Y:S03]  /*00f0*/  BSSY.RECONVERGENT B0, `(.L_x_4) ;  /* 0x0000014000007945 */ /* 0x000fe60003800200 */
[----:B--2---:R-:W-:-:S04]  /*0100*/  FFMA.SAT R0, R4, -R3, 0.5 ;  /* 0x3f00000004007423 */ /* 0x004fc80000002803 */
[----:B------:R-:W-:-:S04]  /*0110*/  FFMA.RM R0, R0, R9, 12582913 ;  /* 0x4b40000100007423 */ /* 0x000fc80000004009 */
[C---:B------:R-:W-:Y:S01]  /*0120*/  FADD R3, R0.reuse, -12583039 ;  /* 0xcb40007f00037421 */ /* 0x040fe20000000000 */
[----:B------:R-:W-:-:S03]  /*0130*/  IMAD.SHL.U32 R0, R0, 0x800000, RZ ;  /* 0x0080000000007824 */ /* 0x000fc600078e00ff */
[----:B------:R-:W-:-:S04]  /*0140*/  FFMA R3, R4, -1.4426950216293334961, -R3 ;  /* 0xbfb8aa3b04037823 */ /* 0x000fc80000000803 */
[----:B------:R-:W-:-:S06]  /*0150*/  FFMA R3, R4, -1.925963033500011079e-08, R3 ;  /* 0xb2a5706004037823 */ /* 0x000fcc0000000003 */
[----:B------:R-:W0:Y:S02]  /*0160*/  MUFU.EX2 R3, R3 ;  /* 0x0000000300037308 */ /* 0x000e240000000800 */
[----:B0-----:R-:W-:-:S06]  /*0170*/  FFMA R3, R0, R3, 1 ;  /* 0x3f80000000037423 */ /* 0x001fcc0000000003 */
[----:B------:R-:W0:Y:S08]  /*0180*/  MUFU.RCP R0, R3 ;  /* 0x0000000300007308 */ /* 0x000e300000001000 */
[----:B------:R-:W1:Y:S01]  /*0190*/  FCHK P0, R4, R3 ;  /* 0x0000000304007302 */ /* 0x000e620000000000 */
[----:B0-----:R-:W-:-:S04]  /*01a0*/  FFMA R9, -R3, R0, 1 ;  /* 0x3f80000003097423 */ /* 0x001fc80000000100 */
[----:B------:R-:W-:-:S04]  /*01b0*/  FFMA R9, R0, R9, R0 ;  /* 0x0000000900097223 */ /* 0x000fc80000000000 */
[----:B------:R-:W-:-:S04]  /*01c0*/  FFMA R8, R4, R9, RZ ;  /* 0x0000000904087223 */ /* 0x000fc800000000ff */
[----:B------:R-:W-:-:S04]  /*01d0*/  FFMA R0, -R3, R8, R4 ;  /* 0x0000000803007223 */ /* 0x000fc80000000104 */
[----:B------:R-:W-:Y:S01]  /*01e0*/  FFMA R8, R9, R0, R8 ;  /* 0x0000000009087223 */ /* 0x000fe20000000008 */
[----:B-1----:R-:W-:Y:S06]  /*01f0*/  @!P0 BRA `(.L_x_5) ;  /* 0x00000000000c8947 */ /* 0x002fec0003800000 */
[----:B------:R-:W-:-:S07]  /*0200*/  MOV R12, 0x220 ;  /* 0x00000220000c7802 */ /* 0x000fce0000000f00 */
[----:B------:R-:W-:Y:S05]  /*0210*/  CALL.REL.NOINC `($__internal_0_$__cuda_sm3x_div_rn_noftz_f32_slowpath) ;  /* 0x0000000400387944 */ /* 0x000fea0003c00000 */
[----:B------:R-:W-:-:S07]  /*0220*/  MOV R8, R0 ;  /* 0x0000000000087202 */ /* 0x000fce0000000f00 */
.L_x_5:
[----:B------:R-:W-:Y:S05]  /*0230*/  BSYNC.RECONVERGENT B0 ;  /* 0x0000000000007941 */ /* 0x000fea0003800200 */
.L_x_4:
[----:B------:R-:W-:Y:S02]  /*0240*/  HFMA2 R3, -RZ, RZ, 3.7421875, 0 ;  /* 0x437c0000ff037431 */ /* 0x000fe400000001ff */
[----:B------:R-:W-:Y:S01]  /*0250*/  IMAD.MOV.U32 R0, RZ, RZ, 0x3bbb989d ;  /* 0x3bbb989dff007424 */ /* 0x000fe200078e00ff */
[----:B------:R-:W-:Y:S03]  /*0260*/  BSSY.RECONVERGENT B0, `(.L_x_6) ;  /* 0x0000015000007945 */ /* 0x000fe60003800200 */
[----:B------:R-:W-:-:S04]  /*0270*/  FFMA.SAT R0, R5, -R0, 0.5 ;  /* 0x3f00000005007423 */ /* 0x000fc80000002800 */
[----:B------:R-:W-:-:S04]  /*0280*/  FFMA.RM R0, R0, R3, 12582913 ;  /* 0x4b40000100007423 */ /* 0x000fc80000004003 */
[C---:B------:R-:W-:Y:S01]  /*0290*/  FADD R4, R0.reuse, -12583039 ;  /* 0xcb40007f00047421 */ /* 0x040fe20000000000 */
[----:B------:R-:W-:-:S03]  /*02a0*/  IMAD.SHL.U32 R0, R0, 0x800000, RZ ;  /* 0x0080000000007824 */ /* 0x000fc600078e00ff */
[----:B------:R-:W-:-:S04]  /*02b0*/  FFMA R4, R5, -1.4426950216293334961, -R4 ;  /* 0xbfb8aa3b05047823 */ /* 0x000fc80000000804 */
[----:B------:R-:W-:-:S04]  /*02c0*/  FFMA R4, R5, -1.925963033500011079e-08, R4 ;  /* 0xb2a5706005047823 */ /* 0x000fc80000000004 */
        /* <DEDUP_REMOVED lines=10> */
[----:B------:R-:W-:Y:S02]  /*0370*/  MOV R4, R5 ;  /* 0x0000000500047202 */ /* 0x000fe40000000f00 */
[----:B------:R-:W-:-:S07]  /*0380*/  MOV R12, 0x3a0 ;  /* 0x000003a0000c7802 */ /* 0x000fce0000000f00 */
[----:B------:R-:W-:Y:S05]  /*0390*/  CALL.REL.NOINC `($__internal_0_$__cuda_sm3x_div_rn_noftz_f32_slowpath) ;  /* 0x0000000000d87944 */ /* 0x000fea0003c00000 */
[----:B------:R-:W-:-:S07]  /*03a0*/  IMAD.MOV.U32 R9, RZ, RZ, R0 ;  /* 0x000000ffff097224 */ /* 0x000fce00078e0000 */
.L_x_7:
[----:B------:R-:W-:Y:S05]  /*03b0*/  BSYNC.RECONVERGENT B0 ;  /* 0x0000000000007941 */ /* 0x000fea0003800200 */
.L_x_6:
[----:B------:R-:W-:Y:S01]  /*03c0*/  HFMA2 R5, -RZ, RZ, 3.7421875, 0 ;  /* 0x437c0000ff057431 */ /* 0x000fe200000001ff */
[----:B------:R-:W-:Y:S01]  /*03d0*/  MOV R3, 0x3bbb989d ;  /* 0x3bbb989d00037802 */ /* 0x000fe20000000f00 */
[----:B------:R-:W-:Y:S04]  /*03e0*/  BSSY.RECONVERGENT B0, `(.L_x_8) ;  /* 0x0000015000007945 */ /* 0x000fe80003800200 */
[----:B------:R-:W-:-:S04]  /*03f0*/  FFMA.SAT R0, R6, -R3, 0.5 ;  /* 0x3f00000006007423 */ /* 0x000fc80000002803 */
        /* <DEDUP_REMOVED lines=18> */
[----:B------:R-:W-:-:S07]  /*0520*/  MOV R10, R0 ;  /* 0x00000000000a7202 */ /* 0x000fce0000000f00 */
.L_x_9:
[----:B------:R-:W-:Y:S05]  /*0530*/  BSYNC.RECONVERGENT B0 ;  /* 0x0000000000007941 */ /* 0x000fea0003800200 */
.L_x_8:
[----:B------:R-:W-:Y:S02]  /*0540*/  HFMA2 R3, -RZ, RZ, 3.7421875, 0 ;  /* 0x437c0000ff037431 */ /* 0x000fe400000001ff */
[----:B------:R-:W-:Y:S01]  /*0550*/  IMAD.MOV.U32 R0, RZ, RZ, 0x3bbb989d ;  /* 0x3bbb989dff007424 */ /* 0x000fe200078e00ff */
[----:B------:R-:W-:Y:S03]  /*0560*/  BSSY.RECONVERGENT B0, `(.L_x_10) ;  /* 0x0000015000007945 */ /* 0x000fe60003800200 */
[----:B------:R-:W-:-:S04]  /*0570*/  FFMA.SAT R0, R7, -R0, 0.5 ;  /* 0x3f00000007007423 */ /* 0x000fc80000002800 */
[----:B------:R-:W-:-:S04]  /*0580*/  FFMA.RM R0, R0, R3, 12582913 ;  /* 0x4b40000100007423 */ /* 0x000fc80000004003 */
[C---:B------:R-:W-:Y:S01]  /*0590*/  FADD R4, R0.reuse, -12583039 ;  /* 0xcb40007f00047421 */ /* 0x040fe20000000000 */
[----:B------:R-:W-:-:S03]  /*05a0*/  SHF.L.U32 R0, R0, 0x17, RZ ;  /* 0x0000001700007819 */ /* 0x000fc600000006ff */
        /* <DEDUP_REMOVED lines=12> */
[----:B------:R-:W-:Y:S01]  /*0670*/  IMAD.MOV.U32 R4, RZ, RZ, R7 ;  /* 0x000000ffff047224 */ /* 0x000fe200078e0007 */
[----:B------:R-:W-:-:S07]  /*0680*/  MOV R12, 0x6a0 ;  /* 0x000006a0000c7802 */ /* 0x000fce0000000f00 */
[----:B------:R-:W-:Y:S05]  /*0690*/  CALL.REL.NOINC `($__internal_0_$__cuda_sm3x_div_rn_noftz_f32_slowpath) ;  /* 0x0000000000187944 */ /* 0x000fea0003c00000 */
[----:B------:R-:W-:-:S07]  /*06a0*/  MOV R11, R0 ;  /* 0x00000000000b7202 */ /* 0x000fce0000000f00 */
.L_x_11:
[----:B------:R-:W-:Y:S05]  /*06b0*/  BSYNC.RECONVERGENT B0 ;  /* 0x0000000000007941 */ /* 0x000fea0003800200 */
.L_x_10:
[----:B------:R-:W0:Y:S02]  /*06c0*/  LDC.64 R4, c[0x0][0x388] ;  /* 0x0000e200ff047b82 */ /* 0x000e240000000a00 */
[----:B0-----:R-:W-:-:S05]  /*06d0*/  IMAD.WIDE R2, R2, 0x4, R4 ;  /* 0x0000000402027825 */ /* 0x001fca00078e0204 */
[----:B------:R-:W-:Y:S01]  /*06e0*/  STG.E.128 desc[UR4][R2.64], R8 ;  /* 0x0000000802007986 */ /* 0x000fe2000c101d04 */
[----:B------:R-:W-:Y:S05]  /*06f0*/  EXIT ;  /* 0x000000000000794d */ /* 0x000fea0003800000 */
        .weak           $__internal_0_$__cuda_sm3x_div_rn_noftz_f32_slowpath
        .type           $__internal_0_$__cuda_sm3x_div_rn_noftz_f32_slowpath,@function
        .size           $__internal_0_$__cuda_sm3x_div_rn_noftz_f32_slowpath,(.L_x_38 - $__internal_0_$__cuda_sm3x_div_rn_noftz_f32_slowpath)
$__internal_0_$__cuda_sm3x_div_rn_noftz_f32_slowpath:
[----:B------:R-:W-:Y:S01]  /*0700*/  SHF.R.U32.HI R13, RZ, 0x17, R3 ;  /* 0x00000017ff0d7819 */ /* 0x000fe20000011603 */
[----:B------:R-:W-:Y:S01]  /*0710*/  BSSY.RECONVERGENT B1, `(.L_x_12) ;  /* 0x0000062000017945 */ /* 0x000fe20003800200 */
[----:B------:R-:W-:Y:S02]  /*0720*/  SHF.R.U32.HI R0, RZ, 0x17, R4 ;  /* 0x00000017ff007819 */ /* 0x000fe40000011604 */
[----:B------:R-:W-:Y:S02]  /*0730*/  LOP3.LUT R13, R13, 0xff, RZ, 0xc0, !PT ;  /* 0x000000ff0d0d7812 */ /* 0x000fe400078ec0ff */
[----:B------:R-:W-:Y:S02]  /*0740*/  LOP3.LUT R16, R0, 0xff, RZ, 0xc0, !PT ;  /* 0x000000ff00107812 */ /* 0x000fe400078ec0ff */
[----:B------:R-:W-:-:S03]  /*0750*/  IADD3 R14, PT, PT, R13, -0x1, RZ ;  /* 0xffffffff0d0e7810 */ /* 0x000fc60007ffe0ff */
[----:B------:R-:W-:Y:S01]  /*0760*/  VIADD R0, R16, 0xffffffff ;  /* 0xffffffff10007836 */ /* 0x000fe20000000000 */
[----:B------:R-:W-:-:S04]  /*0770*/  ISETP.GT.U32.AND P0, PT, R14, 0xfd, PT ;  /* 0x000000fd0e00780c */ /* 0x000fc80003f04070 */
[----:B------:R-:W-:-:S13]  /*0780*/  ISETP.GT.U32.OR P0, PT, R0, 0xfd, P0 ;  /* 0x000000fd0000780c */ /* 0x000fda0000704470 */
[----:B------:R-:W-:Y:S01]  /*0790*/  @!P0 MOV R11, RZ ;  /* 0x000000ff000b8202 */ /* 0x000fe20000000f00 */
[----:B------:R-:W-:Y:S06]  /*07a0*/  @!P0 BRA `(.L_x_13) ;  /* 0x00000000005c8947 */ /* 0x000fec0003800000 */
[----:B------:R-:W-:Y:S02]  /*07b0*/  FSETP.GTU.FTZ.AND P0, PT, |R4|, +INF , PT ;  /* 0x7f8000000400780b */ /* 0x000fe40003f1c200 */
[----:B------:R-:W-:-:S04]  /*07c0*/  FSETP.GTU.FTZ.AND P1, PT, |R3|, +INF , PT ;  /* 0x7f8000000300780b */ /* 0x000fc80003f3c200 */
[----:B------:R-:W-:-:S13]  /*07d0*/  PLOP3.LUT P0, PT, P0, P1, PT, 0xf8, 0x8f ;  /* 0x00000000008f781c */ /* 0x000fda0000703f70 */
[----:B------:R-:W-:Y:S05]  /*07e0*/  @P0 BRA `(.L_x_14) ;  /* 0x00000004004c0947 */ /* 0x000fea0003800000 */
[----:B------:R-:W-:-:S13]  /*07f0*/  LOP3.LUT P0, RZ, R3, 0x7fffffff, R4, 0xc8, !PT ;  /* 0x7fffffff03ff7812 */ /* 0x000fda000780c804 */
[----:B------:R-:W-:Y:S05]  /*0800*/  @!P0 BRA `(.L_x_15) ;  /* 0x00000004003c8947 */ /* 0x000fea0003800000 */
[C---:B------:R-:W-:Y:S02]  /*0810*/  FSETP.NEU.FTZ.AND P2, PT, |R4|.reuse, +INF , PT ;  /* 0x7f8000000400780b */ /* 0x040fe40003f5d200 */
[----:B------:R-:W-:Y:S02]  /*0820*/  FSETP.NEU.FTZ.AND P1, PT, |R3|, +INF , PT ;  /* 0x7f8000000300780b */ /* 0x000fe40003f3d200 */
[----:B------:R-:W-:-:S11]  /*0830*/  FSETP.NEU.FTZ.AND P0, PT, |R4|, +INF , PT ;  /* 0x7f8000000400780b */ /* 0x000fd60003f1d200 */
[----:B------:R-:W-:Y:S05]  /*0840*/  @!P1 BRA !P2, `(.L_x_15) ;  /* 0x00000004002c9947 */ /* 0x000fea0005000000 */
[----:B------:R-:W-:-:S04]  /*0850*/  LOP3.LUT P2, RZ, R4, 0x7fffffff, RZ, 0xc0, !PT ;  /* 0x7fffffff04ff7812 */ /* 0x000fc8000784c0ff */
[----:B------:R-:W-:-:S13]  /*0860*/  PLOP3.LUT P1, PT, P1, P2, PT, 0x2f, 0xf2 ;  /* 0x0000000000f2781c */ /* 0x000fda0000f24577 */
[----:B------:R-:W-:Y:S05]  /*0870*/  @P1 BRA `(.L_x_16) ;  /* 0x0000000400181947 */ /* 0x000fea0003800000 */
[----:B------:R-:W-:-:S04]  /*0880*/  LOP3.LUT P1, RZ, R3, 0x7fffffff, RZ, 0xc0, !PT ;  /* 0x7fffffff03ff7812 */ /* 0x000fc8000782c0ff */
[----:B------:R-:W-:-:S13]  /*0890*/  PLOP3.LUT P0, PT, P0, P1, PT, 0x2f, 0xf2 ;  /* 0x0000000000f2781c */ /* 0x000fda0000702577 */
[----:B------:R-:W-:Y:S05]  /*08a0*/  @P0 BRA `(.L_x_17) ;  /* 0x0000000400000947 */ /* 0x000fea0003800000 */
[----:B------:R-:W-:Y:S02]  /*08b0*/  ISETP.GE.AND P0, PT, R0, RZ, PT ;  /* 0x000000ff0000720c */ /* 0x000fe40003f06270 */
[----:B------:R-:W-:-:S11]  /*08c0*/  ISETP.GE.AND P1, PT, R14, RZ, PT ;  /* 0x000000ff0e00720c */ /* 0x000fd60003f26270 */
[----:B------:R-:W-:Y:S01]  /*08d0*/  @P0 MOV R11, RZ ;  /* 0x000000ff000b0202 */ /* 0x000fe20000000f00 */
[----:B------:R-:W-:Y:S02]  /*08e0*/  @!P0 IMAD.MOV.U32 R11, RZ, RZ, -0x40 ;  /* 0xffffffc0ff0b8424 */ /* 0x000fe400078e00ff */
[----:B------:R-:W-:Y:S01]  /*08f0*/  @!P0 FFMA R4, R4, 1.84467440737095516160e+19, RZ ;  /* 0x5f80000004048823 */ /* 0x000fe200000000ff */
[----:B------:R-:W-:Y:S02]  /*0900*/  @!P1 FFMA R3, R3, 1.84467440737095516160e+19, RZ ;  /* 0x5f80000003039823 */ /* 0x000fe400000000ff */
[----:B------:R-:W-:-:S07]  /*0910*/  @!P1 IADD3 R11, PT, PT, R11, 0x40, RZ ;  /* 0x000000400b0b9810 */ /* 0x000fce0007ffe0ff */
.L_x_13:
[----:B------:R-:W-:Y:S01]  /*0920*/  LEA R0, R13, 0xc0800000, 0x17 ;  /* 0xc08000000d007811 */ /* 0x000fe200078eb8ff */
[----:B------:R-:W-:Y:S03]  /*0930*/  BSSY.RECONVERGENT B2, `(.L_x_18) ;  /* 0x0000036000027945 */ /* 0x000fe60003800200 */
[----:B------:R-:W-:Y:S01]  /*0940*/  IADD3 R14, PT, PT, -R0, R3, RZ ;  /* 0x00000003000e7210 */ /* 0x000fe20007ffe1ff */
[----:B------:R-:W-:-:S03]  /*0950*/  VIADD R3, R16, 0xffffff81 ;  /* 0xffffff8110037836 */ /* 0x000fc60000000000 */
[----:B------:R-:W0:Y:S01]  /*0960*/  MUFU.RCP R15, R14 ;  /* 0x0000000e000f7308 */ /* 0x000e220000001000 */
[----:B------:R-:W-:Y:S01]  /*0970*/  FADD.FTZ R17, -R14, -RZ ;  /* 0x800000ff0e117221 */ /* 0x000fe20000010100 */
[----:B------:R-:W-:-:S03]  /*0980*/  IMAD R0, R3, -0x800000, R4 ;  /* 0xff80000003007824 */ /* 0x000fc600078e0204 */
[----:B0-----:R-:W-:-:S04]  /*0990*/  FFMA R16, R15, R17, 1 ;  /* 0x3f8000000f107423 */ /* 0x001fc80000000011 */
[----:B------:R-:W-:-:S04]  /*09a0*/  FFMA R19, R15, R16, R15 ;  /* 0x000000100f137223 */ /* 0x000fc8000000000f */
[----:B------:R-:W-:-:S04]  /*09b0*/  FFMA R4, R0, R19, RZ ;  /* 0x0000001300047223 */ /* 0x000fc800000000ff */
[----:B------:R-:W-:-:S04]  /*09c0*/  FFMA R15, R17, R4, R0 ;  /* 0x00000004110f7223 */ /* 0x000fc80000000000 */
[----:B------:R-:W-:Y:S01]  /*09d0*/  FFMA R16, R19, R15, R4 ;  /* 0x0000000f13107223 */ /* 0x000fe20000000004 */
[----:B------:R-:W-:-:S03]  /*09e0*/  IADD3 R4, PT, PT, R3, 0x7f, -R13 ;  /* 0x0000007f03047810 */ /* 0x000fc60007ffe80d */
[----:B------:R-:W-:Y:S01]  /*09f0*/  FFMA R17, R17, R16, R0 ;  /* 0x0000001011117223 */ /* 0x000fe20000000000 */
[----:B------:R-:W-:-:S03]  /*0a00*/  IADD3 R4, PT, PT, R4, R11, RZ ;  /* 0x0000000b04047210 */ /* 0x000fc60007ffe0ff */
[----:B------:R-:W-:-:S05]  /*0a10*/  FFMA R0, R19, R17, R16 ;  /* 0x0000001113007223 */ /* 0x000fca0000000010 */
[----:B------:R-:W-:-:S04]  /*0a20*/  SHF.R.U32.HI R3, RZ, 0x17, R0 ;  /* 0x00000017ff037819 */ /* 0x000fc80000011600 */
[----:B------:R-:W-:-:S04]  /*0a30*/  LOP3.LUT R3, R3, 0xff, RZ, 0xc0, !PT ;  /* 0x000000ff03037812 */ /* 0x000fc800078ec0ff */
[----:B------:R-:W-:-:S05]  /*0a40*/  IADD3 R13, PT, PT, R3, R4, RZ ;  /* 0x00000004030d7210 */ /* 0x000fca0007ffe0ff */
[----:B------:R-:W-:-:S05]  /*0a50*/  VIADD R3, R13, 0xffffffff ;  /* 0xffffffff0d037836 */ /* 0x000fca0000000000 */
[----:B------:R-:W-:-:S13]  /*0a60*/  ISETP.GE.U32.AND P0, PT, R3, 0xfe, PT ;  /* 0x000000fe0300780c */ /* 0x000fda0003f06070 */
[----:B------:R-:W-:Y:S05]  /*0a70*/  @!P0 BRA `(.L_x_19) ;  /* 0x0000000000808947 */ /* 0x000fea0003800000 */
[----:B------:R-:W-:-:S13]  /*0a80*/  ISETP.GT.AND P0, PT, R13, 0xfe, PT ;  /* 0x000000fe0d00780c */ /* 0x000fda0003f04270 */
[----:B------:R-:W-:Y:S05]  /*0a90*/  @P0 BRA `(.L_x_20) ;  /* 0x00000000006c0947 */ /* 0x000fea0003800000 */
[----:B------:R-:W-:-:S13]  /*0aa0*/  ISETP.GE.AND P0, PT, R13, 0x1, PT ;  /* 0x000000010d00780c */ /* 0x000fda0003f06270 */
[----:B------:R-:W-:Y:S05]  /*0ab0*/  @P0 BRA `(.L_x_21) ;  /* 0x0000000000740947 */ /* 0x000fea0003800000 */
[----:B------:R-:W-:Y:S02]  /*0ac0*/  ISETP.GE.AND P0, PT, R13, -0x18, PT ;  /* 0xffffffe80d00780c */ /* 0x000fe40003f06270 */
[----:B------:R-:W-:-:S11]  /*0ad0*/  LOP3.LUT R0, R0, 0x80000000, RZ, 0xc0, !PT ;  /* 0x8000000000007812 */ /* 0x000fd600078ec0ff */
[----:B------:R-:W-:Y:S05]  /*0ae0*/  @!P0 BRA `(.L_x_21) ;  /* 0x0000000000688947 */ /* 0x000fea0003800000 */
[-CC-:B------:R-:W-:Y:S01]  /*0af0*/  FFMA.RZ R3, R19, R17.reuse, R16.reuse ;  /* 0x0000001113037223 */ /* 0x180fe2000000c010 */
[----:B------:R-:W-:Y:S01]  /*0b00*/  IADD3 R14, PT, PT, R13, 0x20, RZ ;  /* 0x000000200d0e7810 */ /* 0x000fe20007ffe0ff */
[-CC-:B------:R-:W-:Y:S01]  /*0b10*/  FFMA.RM R4, R19, R17.reuse, R16.reuse ;  /* 0x0000001113047223 */ /* 0x180fe20000004010 */
[----:B------:R-:W-:Y:S02]  /*0b20*/  ISETP.NE.AND P2, PT, R13, RZ, PT ;  /* 0x000000ff0d00720c */ /* 0x000fe40003f45270 */
[----:B------:R-:W-:Y:S01]  /*0b30*/  LOP3.LUT R11, R3, 0x7fffff, RZ, 0xc0, !PT ;  /* 0x007fffff030b7812 */ /* 0x000fe200078ec0ff */
[----:B------:R-:W-:Y:S01]  /*0b40*/  FFMA.RP R3, R19, R17, R16 ;  /* 0x0000001113037223 */ /* 0x000fe20000008010 */
[----:B------:R-:W-:Y:S02]  /*0b50*/  ISETP.NE.AND P1, PT, R13, RZ, PT ;  /* 0x000000ff0d00720c */ /* 0x000fe40003f25270 */
[----:B------:R-:W-:Y:S02]  /*0b60*/  LOP3.LUT R11, R11, 0x800000, RZ, 0xfc, !PT ;  /* 0x008000000b0b7812 */ /* 0x000fe400078efcff */
[----:B------:R-:W-:-:S02]  /*0b70*/  IADD3 R13, PT, PT, -R13, RZ, RZ ;  /* 0x000000ff0d0d7210 */ /* 0x000fc40007ffe1ff */
[----:B------:R-:W-:Y:S02]  /*0b80*/  SHF.L.U32 R14, R11, R14, RZ ;  /* 0x0000000e0b0e7219 */ /* 0x000fe400000006ff */
[----:B------:R-:W-:Y:S02]  /*0b90*/  FSETP.NEU.FTZ.AND P0, PT, R3, R4, PT ;  /* 0x000000040300720b */ /* 0x000fe40003f1d000 */
[----:B------:R-:W-:Y:S02]  /*0ba0*/  SEL R4, R13, RZ, P2 ;  /* 0x000000ff0d047207 */ /* 0x000fe40001000000 */
[----:B------:R-:W-:Y:S02]  /*0bb0*/  ISETP.NE.AND P1, PT, R14, RZ, P1 ;  /* 0x000000ff0e00720c */ /* 0x000fe40000f25270 */
[----:B------:R-:W-:Y:S02]  /*0bc0*/  SHF.R.U32.HI R4, RZ, R4, R11 ;  /* 0x00000004ff047219 */ /* 0x000fe4000001160b */
[----:B------:R-:W-:-:S02]  /*0bd0*/  PLOP3.LUT P0, PT, P0, P1, PT, 0xf8, 0x8f ;  /* 0x00000000008f781c */ /* 0x000fc40000703f70 */
[----:B------:R-:W-:Y:S02]  /*0be0*/  SHF.R.U32.HI R14, RZ, 0x1, R4 ;  /* 0x00000001ff0e7819 */ /* 0x000fe40000011604 */
[----:B------:R-:W-:-:S04]  /*0bf0*/  SEL R3, RZ, 0x1, !P0 ;  /* 0x00000001ff037807 */ /* 0x000fc80004000000 */
[----:B------:R-:W-:-:S04]  /*0c00*/  LOP3.LUT R3, R3, 0x1, R14, 0xf8, !PT ;  /* 0x0000000103037812 */ /* 0x000fc800078ef80e */
[----:B------:R-:W-:-:S05]  /*0c10*/  LOP3.LUT R3, R3, R4, RZ, 0xc0, !PT ;  /* 0x0000000403037212 */ /* 0x000fca00078ec0ff */
[----:B------:R-:W-:-:S05]  /*0c20*/  IMAD.IADD R3, R14, 0x1, R3 ;  /* 0x000000010e037824 */ /* 0x000fca00078e0203 */
[----:B------:R-:W-:Y:S01]  /*0c30*/  LOP3.LUT R0, R3, R0, RZ, 0xfc, !PT ;  /* 0x0000000003007212 */ /* 0x000fe200078efcff */
[----:B------:R-:W-:Y:S06]  /*0c40*/  BRA `(.L_x_21) ;  /* 0x0000000000107947 */ /* 0x000fec0003800000 */
.L_x_20:
[----:B------:R-:W-:-:S04]  /*0c50*/  LOP3.LUT R0, R0, 0x80000000, RZ, 0xc0, !PT ;  /* 0x8000000000007812 */ /* 0x000fc800078ec0ff */
[----:B------:R-:W-:Y:S01]  /*0c60*/  LOP3.LUT R0, R0, 0x7f800000, RZ, 0xfc, !PT ;  /* 0x7f80000000007812 */ /* 0x000fe200078efcff */
[----:B------:R-:W-:Y:S06]  /*0c70*/  BRA `(.L_x_21) ;  /* 0x0000000000047947 */ /* 0x000fec0003800000 */
.L_x_19:
[----:B------:R-:W-:-:S07]  /*0c80*/  LEA R0, R4, R0, 0x17 ;  /* 0x0000000004007211 */ /* 0x000fce00078eb8ff */
.L_x_21:
[----:B------:R-:W-:Y:S05]  /*0c90*/  BSYNC.RECONVERGENT B2 ;  /* 0x0000000000027941 */ /* 0x000fea0003800200 */
.L_x_18:
[----:B------:R-:W-:Y:S05]  /*0ca0*/  BRA `(.L_x_22) ;  /* 0x0000000000207947 */ /* 0x000fea0003800000 */
.L_x_17:
[----:B------:R-:W-:-:S04]  /*0cb0*/  LOP3.LUT R0, R3, 0x80000000, R4, 0x48, !PT ;  /* 0x8000000003007812 */ /* 0x000fc800078e4804 */
[----:B------:R-:W-:Y:S01]  /*0cc0*/  LOP3.LUT R0, R0, 0x7f800000, RZ, 0xfc, !PT ;  /* 0x7f80000000007812 */ /* 0x000fe200078efcff */
[----:B------:R-:W-:Y:S06]  /*0cd0*/  BRA `(.L_x_22) ;  /* 0x0000000000147947 */ /* 0x000fec0003800000 */
.L_x_16:
[----:B------:R-:W-:Y:S01]  /*0ce0*/  LOP3.LUT R0, R3, 0x80000000, R4, 0x48, !PT ;  /* 0x8000000003007812 */ /* 0x000fe200078e4804 */
[----:B------:R-:W-:Y:S06]  /*0cf0*/  BRA `(.L_x_22) ;  /* 0x00000000000c7947 */ /* 0x000fec0003800000 */
.L_x_15:
[----:B------:R-:W0:Y:S01]  /*0d00*/  MUFU.RSQ R0, -QNAN ;  /* 0xffc0000000007908 */ /* 0x000e220000001400 */
[----:B------:R-:W-:Y:S05]  /*0d10*/  BRA `(.L_x_22) ;  /* 0x0000000000047947 */ /* 0x000fea0003800000 */
.L_x_14:
[----:B------:R-:W-:-:S07]  /*0d20*/  FADD.FTZ R0, R4, R3 ;  /* 0x0000000304007221 */ /* 0x000fce0000010000 */
.L_x_22:
[----:B------:R-:W-:Y:S05]  /*0d30*/  BSYNC.RECONVERGENT B1 ;  /* 0x0000000000017941 */ /* 0x000fea0003800200 */
.L_x_12:
[----:B------:R-:W-:-:S04]  /*0d40*/  HFMA2 R13, -RZ, RZ, 0, 0 ;  /* 0x00000000ff0d7431 */ /* 0x000fc800000001ff */
[----:B0-----:R-:W-:Y:S05]  /*0d50*/  RET.REL.NODEC R12 `(_Z19swish_fp32x4_kernelPfS_i) ;  /* 0xfffffff00ca87950 */ /* 0x001fea0003c3ffff */
.L_x_23:
        /* <DEDUP_REMOVED lines=10> */
.L_x_38:


//--------------------- .text._Z17swish_fp32_kernelPfS_i --------------------------
	.section	.text._Z17swish_fp32_kernelPfS_i,"ax",@progbits
	.align	128
        .global         _Z17swish_fp32_kernelPfS_i
        .type           _Z17swish_fp32_kernelPfS_i,@function
        .size           _Z17swish_fp32_kernelPfS_i,(.L_x_39 - _Z17swish_fp32_kernelPfS_i)
        .other          _Z17swish_fp32_kernelPfS_i,@"STO_CUDA_ENTRY STV_DEFAULT"
_Z17swish_fp32_kernelPfS_i:
.text._Z17swish_fp32_kernelPfS_i:
        /* <DEDUP_REMOVED lines=11> */
[----:B-1----:R-:W2:Y:S01]  /*00b0*/  LDG.E R0, desc[UR4][R4.64] ;  /* 0x0000000404007981 */ /* 0x002ea2000c1e1900 */
[----:B------:R-:W-:Y:S01]  /*00c0*/  IMAD.MOV.U32 R3, RZ, RZ, 0x3bbb989d ;  /* 0x3bbb989dff037424 */ /* 0x000fe200078e00ff */
[----:B------:R-:W-:Y:S01]  /*00d0*/  BSSY.RECONVERGENT B0, `(.L_x_24) ;  /* 0x0000015000007945 */ /* 0x000fe20003800200 */
[----:B------:R-:W-:Y:S02]  /*00e0*/  IMAD.MOV.U32 R6, RZ, RZ, 0x437c0000 ;  /* 0x437c0000ff067424 */ /* 0x000fe400078e00ff */
[----:B--2---:R-:W-:-:S04]  /*00f0*/  FFMA.SAT R3, R0, -R3, 0.5 ;  /* 0x3f00000000037423 */ /* 0x004fc80000002803 */
        /* <DEDUP_REMOVED lines=16> */
[----:B------:R-:W-:Y:S05]  /*0200*/  CALL.REL.NOINC `($__internal_1_$__cuda_sm3x_div_rn_noftz_f32_slowpath) ;  /* 0x0000000000187944 */ /* 0x000fea0003c00000 */
[----:B------:R-:W-:-:S07]  /*0210*/  IMAD.MOV.U32 R9, RZ, RZ, R0 ;  /* 0x000000ffff097224 */ /* 0x000fce00078e0000 */
.L_x_25:
[----:B------:R-:W-:Y:S05]  /*0220*/  BSYNC.RECONVERGENT B0 ;  /* 0x0000000000007941 */ /* 0x000fea0003800200 */
.L_x_24:
[----:B------:R-:W0:Y:S02]  /*0230*/  LDC.64 R4, c[0x0][0x388] ;  /* 0x0000e200ff047b82 */ /* 0x000e240000000a00 */
[----:B0-----:R-:W-:-:S05]  /*0240*/  IMAD.WIDE R2, R2, 0x4, R4 ;  /* 0x0000000402027825 */ /* 0x001fca00078e0204 */
[----:B------:R-:W-:Y:S01]  /*0250*/  STG.E desc[UR4][R2.64], R9 ;  /* 0x0000000902007986 */ /* 0x000fe2000c101904 */
[----:B------:R-:W-:Y:S05]  /*0260*/  EXIT ;  /* 0x000000000000794d */ /* 0x000fea0003800000 */
        .weak           $__internal_1_$__cuda_sm3x_div_rn_noftz_f32_slowpath
        .type           $__internal_1_$__cuda_sm3x_div_rn_noftz_f32_slowpath,@function
        .size           $__internal_1_$__cuda_sm3x_div_rn_noftz_f32_slowpath,(.L_x_39 - $__internal_1_$__cuda_sm3x_div_rn_noftz_f32_slowpath)
$__internal_1_$__cuda_sm3x_div_rn_noftz_f32_slowpath:
[--C-:B------:R-:W-:Y:S01]  /*0270*/  SHF.R.U32.HI R6, RZ, 0x17, R3.reuse ;  /* 0x00000017ff067819 */ /* 0x100fe20000011603 */
[----:B------:R-:W-:Y:S01]  /*0280*/  BSSY.RECONVERGENT B1, `(.L_x_26) ;  /* 0x0000064000017945 */ /* 0x000fe20003800200 */
[--C-:B------:R-:W-:Y:S01]  /*0290*/  SHF.R.U32.HI R5, RZ, 0x17, R0.reuse ;  /* 0x00000017ff057819 */ /* 0x100fe20000011600 */
[----:B------:R-:W-:Y:S01]  /*02a0*/  IMAD.MOV.U32 R7, RZ, RZ, R0 ;  /* 0x000000ffff077224 */ /* 0x000fe200078e0000 */
[----:B------:R-:W-:Y:S01]  /*02b0*/  LOP3.LUT R6, R6, 0xff, RZ, 0xc0, !PT ;  /* 0x000000ff06067812 */ /* 0x000fe200078ec0ff */
[----:B------:R-:W-:Y:S01]  /*02c0*/  IMAD.MOV.U32 R8, RZ, RZ, R3 ;  /* 0x000000ffff087224 */ /* 0x000fe200078e0003 */
[----:B------:R-:W-:-:S03]  /*02d0*/  LOP3.LUT R5, R5, 0xff, RZ, 0xc0, !PT ;  /* 0x000000ff05057812 */ /* 0x000fc600078ec0ff */
[----:B------:R-:W-:Y:S02]  /*02e0*/  VIADD R11, R6, 0xffffffff ;  /* 0xffffffff060b7836 */ /* 0x000fe40000000000 */
[----:B------:R-:W-:-:S03]  /*02f0*/  VIADD R10, R5, 0xffffffff ;  /* 0xffffffff050a7836 */ /* 0x000fc60000000000 */
[----:B------:R-:W-:-:S04]  /*0300*/  ISETP.GT.U32.AND P0, PT, R11, 0xfd, PT ;  /* 0x000000fd0b00780c */ /* 0x000fc80003f04070 */
[----:B------:R-:W-:-:S13]  /*0310*/  ISETP.GT.U32.OR P0, PT, R10, 0xfd, P0 ;  /* 0x000000fd0a00780c */ /* 0x000fda0000704470 */
[----:B------:R-:W-:Y:S01]  /*0320*/  @!P0 IMAD.MOV.U32 R9, RZ, RZ, RZ ;  /* 0x000000ffff098224 */ /* 0x000fe200078e00ff */
        /* <DEDUP_REMOVED lines=19> */
[----:B------:R-:W-:Y:S02]  /*0460*/  @P0 IMAD.MOV.U32 R9, RZ, RZ, RZ ;  /* 0x000000ffff090224 */ /* 0x000fe400078e00ff */
[----:B------:R-:W-:Y:S01]  /*0470*/  @!P0 FFMA R7, R0, 1.84467440737095516160e+19, RZ ;  /* 0x5f80000000078823 */ /* 0x000fe200000000ff */
[----:B------:R-:W-:Y:S02]  /*0480*/  @!P0 IMAD.MOV.U32 R9, RZ, RZ, -0x40 ;  /* 0xffffffc0ff098424 */ /* 0x000fe400078e00ff */
[----:B------:R-:W-:-:S03]  /*0490*/  @!P1 FFMA R8, R3, 1.84467440737095516160e+19, RZ ;  /* 0x5f80000003089823 */ /* 0x000fc600000000ff */
[----:B------:R-:W-:-:S07]  /*04a0*/  @!P1 IADD3 R9, PT, PT, R9, 0x40, RZ ;  /* 0x0000004009099810 */ /* 0x000fce0007ffe0ff */
.L_x_27:
[----:B------:R-:W-:Y:S01]  /*04b0*/  LEA R3, R6, 0xc0800000, 0x17 ;  /* 0xc080000006037811 */ /* 0x000fe200078eb8ff */
[----:B------:R-:W-:Y:S01]  /*04c0*/  VIADD R5, R5, 0xffffff81 ;  /* 0xffffff8105057836 */ /* 0x000fe20000000000 */
[----:B------:R-:W-:Y:S03]  /*04d0*/  BSSY.RECONVERGENT B2, `(.L_x_32) ;  /* 0x0000035000027945 */ /* 0x000fe60003800200 */
[----:B------:R-:W-:Y:S01]  /*04e0*/  IMAD.IADD R3, R8, 0x1, -R3 ;  /* 0x0000000108037824 */ /* 0x000fe200078e0a03 */
[C---:B------:R-:W-:Y:S01]  /*04f0*/  IADD3 R6, PT, PT, R5.reuse, 0x7f, -R6 ;  /* 0x0000007f05067810 */ /* 0x040fe20007ffe806 */
[----:B------:R-:W-:Y:S02]  /*0500*/  IMAD R0, R5, -0x800000, R7 ;  /* 0xff80000005007824 */ /* 0x000fe400078e0207 */
[----:B------:R-:W0:Y:S01]  /*0510*/  MUFU.RCP R8, R3 ;  /* 0x0000000300087308 */ /* 0x000e220000001000 */
[----:B------:R-:W-:Y:S01]  /*0520*/  FADD.FTZ R11, -R3, -RZ ;  /* 0x800000ff030b7221 */ /* 0x000fe20000010100 */
[----:B------:R-:W-:-:S03]  /*0530*/  IMAD.IADD R6, R6, 0x1, R9 ;  /* 0x0000000106067824 */ /* 0x000fc600078e0209 */
[----:B0-----:R-:W-:-:S04]  /*0540*/  FFMA R13, R8, R11, 1 ;  /* 0x3f800000080d7423 */ /* 0x001fc8000000000b */
[----:B------:R-:W-:-:S04]  /*0550*/  FFMA R10, R8, R13, R8 ;  /* 0x0000000d080a7223 */ /* 0x000fc80000000008 */
[----:B------:R-:W-:-:S04]  /*0560*/  FFMA R7, R0, R10, RZ ;  /* 0x0000000a00077223 */ /* 0x000fc800000000ff */
[----:B------:R-:W-:-:S04]  /*0570*/  FFMA R8, R11, R7, R0 ;  /* 0x000000070b087223 */ /* 0x000fc80000000000 */
[----:B------:R-:W-:-:S04]  /*0580*/  FFMA R7, R10, R8, R7 ;  /* 0x000000080a077223 */ /* 0x000fc80000000007 */
[----:B------:R-:W-:-:S04]  /*0590*/  FFMA R8, R11, R7, R0 ;  /* 0x000000070b087223 */ /* 0x000fc80000000000 */
[----:B------:R-:W-:-:S05]  /*05a0*/  FFMA R0, R10, R8, R7 ;  /* 0x000000080a007223 */ /* 0x000fca0000000007 */
[----:B------:R-:W-:-:S04]  /*05b0*/  SHF.R.U32.HI R3, RZ, 0x17, R0 ;  /* 0x00000017ff037819 */ /* 0x000fc80000011600 */
[----:B------:R-:W-:-:S05]  /*05c0*/  LOP3.LUT R3, R3, 0xff, RZ, 0xc0, !PT ;  /* 0x000000ff03037812 */ /* 0x000fca00078ec0ff */
[----:B------:R-:W-:-:S04]  /*05d0*/  IMAD.IADD R9, R3, 0x1, R6 ;  /* 0x0000000103097824 */ /* 0x000fc800078e0206 */
        /* <DEDUP_REMOVED lines=10> */
[CCC-:B------:R-:W-:Y:S01]  /*0680*/  FFMA.RZ R3, R10.reuse, R8.reuse, R7.reuse ;  /* 0x000000080a037223 */ /* 0x1c0fe2000000c007 */
[CCC-:B------:R-:W-:Y:S01]  /*0690*/  FFMA.RM R6, R10.reuse, R8.reuse, R7.reuse ;  /* 0x000000080a067223 */ /* 0x1c0fe20000004007 */
[C---:B------:R-:W-:Y:S02]  /*06a0*/  ISETP.NE.AND P2, PT, R9.reuse, RZ, PT ;  /* 0x000000ff0900720c */ /* 0x040fe40003f45270 */
[----:B------:R-:W-:Y:S02]  /*06b0*/  ISETP.NE.AND P1, PT, R9, RZ, PT ;  /* 0x000000ff0900720c */ /* 0x000fe40003f25270 */
[----:B------:R-:W-:Y:S01]  /*06c0*/  LOP3.LUT R5, R3, 0x7fffff, RZ, 0xc0, !PT ;  /* 0x007fffff03057812 */ /* 0x000fe200078ec0ff */
[----:B------:R-:W-:Y:S01]  /*06d0*/  FFMA.RP R3, R10, R8, R7 ;  /* 0x000000080a037223 */ /* 0x000fe20000008007 */
[----:B------:R-:W-:Y:S01]  /*06e0*/  IADD3 R8, PT, PT, R9, 0x20, RZ ;  /* 0x0000002009087810 */ /* 0x000fe20007ffe0ff */
[----:B------:R-:W-:Y:S01]  /*06f0*/  IMAD.MOV R7, RZ, RZ, -R9 ;  /* 0x000000ffff077224 */ /* 0x000fe200078e0a09 */
[----:B------:R-:W-:-:S02]  /*0700*/  LOP3.LUT R5, R5, 0x800000, RZ, 0xfc, !PT ;  /* 0x0080000005057812 */ /* 0x000fc400078efcff */
[----:B------:R-:W-:Y:S02]  /*0710*/  FSETP.NEU.FTZ.AND P0, PT, R3, R6, PT ;  /* 0x000000060300720b */ /* 0x000fe40003f1d000 */
[----:B------:R-:W-:Y:S02]  /*0720*/  SHF.L.U32 R8, R5, R8, RZ ;  /* 0x0000000805087219 */ /* 0x000fe400000006ff */
        /* <DEDUP_REMOVED lines=11> */
.L_x_34:
[----:B------:R-:W-:-:S04]  /*07e0*/  LOP3.LUT R0, R0, 0x80000000, RZ, 0xc0, !PT ;  /* 0x8000000000007812 */ /* 0x000fc800078ec0ff */
[----:B------:R-:W-:Y:S01]  /*07f0*/  LOP3.LUT R0, R0, 0x7f800000, RZ, 0xfc, !PT ;  /* 0x7f80000000007812 */ /* 0x000fe200078efcff */
[----:B------:R-:W-:Y:S06]  /*0800*/  BRA `(.L_x_35) ;  /* 0x0000000000047947 */ /* 0x000fec0003800000 */
.L_x_33:
[----:B------:R-:W-:-:S07]  /*0810*/  IMAD R0, R6, 0x800000, R0 ;  /* 0x0080000006007824 */ /* 0x000fce00078e0200 */
.L_x_35:
[----:B------:R-:W-:Y:S05]  /*0820*/  BSYNC.RECONVERGENT B2 ;  /* 0x0000000000027941 */ /* 0x000fea0003800200 */
.L_x_32:
[----:B------:R-:W-:Y:S05]  /*0830*/  BRA `(.L_x_36) ;  /* 0x0000000000207947 */ /* 0x000fea0003800000 */
.L_x_31:
[----:B------:R-:W-:-:S04]  /*0840*/  LOP3.LUT R0, R8, 0x80000000, R7, 0x48, !PT ;  /* 0x8000000008007812 */ /* 0x000fc800078e4807 */
[----:B------:R-:W-:Y:S01]  /*0850*/  LOP3.LUT R0, R0, 0x7f800000, RZ, 0xfc, !PT ;  /* 0x7f80000000007812 */ /* 0x000fe200078efcff */
[----:B------:R-:W-:Y:S06]  /*0860*/  BRA `(.L_x_36) ;  /* 0x0000000000147947 */ /* 0x000fec0003800000 */
.L_x_30:
[----:B------:R-:W-:Y:S01]  /*0870*/  LOP3.LUT R0, R8, 0x80000000, R7, 0x48, !PT ;  /* 0x8000000008007812 */ /* 0x000fe200078e4807 */
[----:B------:R-:W-:Y:S06]  /*0880*/  BRA `(.L_x_36) ;  /* 0x00000000000c7947 */ /* 0x000fec0003800000 */
.L_x_29:
[----:B------:R-:W0:Y:S01]  /*0890*/  MUFU.RSQ R0, -QNAN ;  /* 0xffc0000000007908 */ /* 0x000e220000001400 */
[----:B------:R-:W-:Y:S05]  /*08a0*/  BRA `(.L_x_36) ;  /* 0x0000000000047947 */ /* 0x000fea0003800000 */
.L_x_28:
[----:B------:R-:W-:-:S07]  /*08b0*/  FADD.FTZ R0, R0, R3 ;  /* 0x0000000300007221 */ /* 0x000fce0000010000 */
.L_x_36:
[----:B------:R-:W-:Y:S05]  /*08c0*/  BSYNC.RECONVERGENT B1 ;  /* 0x0000000000017941 */ /* 0x000fea0003800200 */
.L_x_26:
[----:B------:R-:W-:-:S04]  /*08d0*/  IMAD.MOV.U32 R5, RZ, RZ, 0x0 ;  /* 0x00000000ff057424 */ /* 0x000fc800078e00ff */
[----:B0-----:R-:W-:Y:S05]  /*08e0*/  RET.REL.NODEC R4 `(_Z17swish_fp32_kernelPfS_i) ;  /* 0xfffffff404c47950 */ /* 0x001fea0003c3ffff */
.L_x_37:
        /* <DEDUP_REMOVED lines=9> */
.L_x_39:


//--------------------- .nv.shared.reserved.0     --------------------------
	.section	.nv.shared.reserved.0,"aw",@nobits
	.weak		__nv_reservedSMEM_offset_0_alias
	.size		__nv_reservedSMEM_offset_0_alias, 0, 64
	.other		__nv_reservedSMEM_offset_0_alias,@"STO_CUDA_RESERVED_SHARED STV_DEFAULT"
__nv_reservedSMEM_offset_0_alias:
	.zero		0
	.zero		64


//--------------------- .nv.constant0._Z23swish_f16x8_pack_kernelP6__halfS0_i --------------------------
	.section	.nv.constant0._Z23swish_f16x8_pack_kernelP6__halfS0_i,"a",@progbits
	.sectionflags	@""
	.align	4
.nv.constant0._Z23swish_f16x8_pack_kernelP6__halfS0_i:
	.zero		916


//--------------------- .nv.constant0._Z18swish_f16x8_kernelP6__halfS0_i --------------------------
	.section	.nv.constant0._Z18swish_f16x8_kernelP6__halfS0_i,"a",@progbits
	.sectionflags	@""
	.align	4
.nv.constant0._Z18swish_f16x8_kernelP6__halfS0_i:
	.zero		916


//--------------------- .nv.constant0._Z19swish_fp16x2_kernelP6__halfS0_i --------------------------
	.section	.nv.constant0._Z19swish_fp16x2_kernelP6__halfS0_i,"a",@progbits
	.sectionflags	@""
	.align	4
.nv.constant0._Z19swish_fp16x2_kernelP6__halfS0_i:
	.zero		916


//--------------------- .nv.constant0._Z17swish_fp16_kernelP6__halfS0_i --------------------------
	.section	.nv.constant0._Z17swish_fp16_kernelP6__halfS0_i,"a",@progbits
	.sectionflags	@""
	.align	4
.nv.constant0._Z17swish_fp16_kernelP6__halfS0_i:
	.zero		916


//--------------------- .nv.constant0._Z19swish_fp32x4_kernelPfS_i --------------------------
	.section	.nv.constant0._Z19swish_fp32x4_kernelPfS_i,"a",@progbits
	.sectionflags	@""
	.align	4
.nv.constant0._Z19swish_fp32x4_kernelPfS_i:
	.zero		916


//--------------------- .nv.constant0._Z17swish_fp32_kernelPfS_i --------------------------
	.section	.nv.constant0._Z17swish_fp32_kernelPfS_i,"a",@progbits
	.sectionflags	@""
	.align	4
.nv.constant0._Z17swish_fp32_kernelPfS_i:
	.zero		916


//--------------------- SYMBOLS --------------------------

	.type		.nv.reservedSmem.offset0,@object
	.size		.nv.reservedSmem.offset0,0x4
